	.target	sm_100a

	.elftype	@"ET_EXEC"


//--------------------- .note.nv.tkinfo           --------------------------
	.section	.note.nv.tkinfo,"",@"SHT_NOTE"
	.sectionflags	@"SHF_NOTE_NV_TKINFO"
	.tkinfo
        /*0018*/ 	.word	0x00000081
        /*0030*/ 	.string	""
        /*0030*/ 	.string	"ptxas-blackwell"
        /*0030*/ 	.string	"Cuda compilation tools, release 12.9, V12.9.86"
        /*0030*/ 	.string	"Build cuda_12.9.r12.9/compiler.36037853_0"
        /*0030*/ 	.string	"-v  -suppress-debug-info  -lineinfo  -arch sm_100a "



//--------------------- .note.nv.cuver            --------------------------
	.section	.note.nv.cuver,"",@"SHT_NOTE"
	.sectionflags	@"SHF_NOTE_NV_CUVER"
        /*0018*/ 	.short	0x0001
        /*001a*/ 	.short	0x0064
        /*001c*/ 	.short	0x0001
        /*001e*/ 	.short	0x0000
        /*0020*/ 	.short	0x0001
        /*0022*/ 	.short	0x0000


//--------------------- .nv.info                  --------------------------
	.section	.nv.info,"",@"SHT_CUDA_INFO"
	.align	4


	//----- nvinfo : EIATTR_REGCOUNT
	.align		4
        /*0000*/ 	.byte	0x04, 0x2f
        /*0002*/ 	.short	(.L_4 - .L_3)
	.align		4
.L_3:
        /*0004*/ 	.word	index@(gluon_tcgen05)
        /*0008*/ 	.word	0x00000027


	//----- nvinfo : EIATTR_FRAME_SIZE
	.align		4
.L_4:
        /*000c*/ 	.byte	0x04, 0x11
        /*000e*/ 	.short	(.L_6 - .L_5)
	.align		4
.L_5:
        /*0010*/ 	.word	index@($__internal_2_$__cuda_sm10x_tcgen05_guardrail_trap_unallocated_columns_being_dealloced)
        /*0014*/ 	.word	0x00000000


	//----- nvinfo : EIATTR_FRAME_SIZE
	.align		4
.L_6:
        /*0018*/ 	.byte	0x04, 0x11
        /*001a*/ 	.short	(.L_8 - .L_7)
	.align		4
.L_7:
        /*001c*/ 	.word	index@($__internal_1_$__cuda_sm10x_tcgen05_guardrail_trap_phase_invalid_during_alloc)
        /*0020*/ 	.word	0x00000000


	//----- nvinfo : EIATTR_FRAME_SIZE
	.align		4
.L_8:
        /*0024*/ 	.byte	0x04, 0x11
        /*0026*/ 	.short	(.L_10 - .L_9)
	.align		4
.L_9:
        /*0028*/ 	.word	index@($__internal_0_$__cuda_sm10x_tcgen05_guardrail_trap_col_being_dealloced_not_returned_by_alloc)
        /*002c*/ 	.word	0x00000000


	//----- nvinfo : EIATTR_FRAME_SIZE
	.align		4
.L_10:
        /*0030*/ 	.byte	0x04, 0x11
        /*0032*/ 	.short	(.L_12 - .L_11)
	.align		4
.L_11:
        /*0034*/ 	.word	index@(gluon_tcgen05)
        /*0038*/ 	.word	0x00000000


	//----- nvinfo : EIATTR_MIN_STACK_SIZE
	.align		4
.L_12:
        /*003c*/ 	.byte	0x04, 0x12
        /*003e*/ 	.short	(.L_14 - .L_13)
	.align		4
.L_13:
        /*0040*/ 	.word	index@(gluon_tcgen05)
        /*0044*/ 	.word	0x00000000
.L_14:


//--------------------- .nv.info.gluon_tcgen05    --------------------------
	.section	.nv.info.gluon_tcgen05,"",@"SHT_CUDA_INFO"
	.sectionflags	@""
	.align	4


	//----- nvinfo : EIATTR_CUDA_API_VERSION
	.align		4
        /*0000*/ 	.byte	0x04, 0x37
        /*0002*/ 	.short	(.L_16 - .L_15)
.L_15:
        /*0004*/ 	.word	0x00000081


	//----- nvinfo : EIATTR_KPARAM_INFO
	.align		4
.L_16:
        /*0008*/ 	.byte	0x04, 0x17
        /*000a*/ 	.short	(.L_18 - .L_17)
.L_17:
        /*000c*/ 	.word	0x00000000
        /*0010*/ 	.short	0x000a
        /*0012*/ 	.short	0x0048
        /*0014*/ 	.byte	0x00, 0xf4, 0x21, 0x00


	//----- nvinfo : EIATTR_KPARAM_INFO
	.align		4
.L_18:
        /*0018*/ 	.byte	0x04, 0x17
        /*001a*/ 	.short	(.L_20 - .L_19)
.L_19:
        /*001c*/ 	.word	0x00000000
        /*0020*/ 	.short	0x0009
        /*0022*/ 	.short	0x0040
        /*0024*/ 	.byte	0x00, 0xf4, 0x21, 0x00


	//----- nvinfo : EIATTR_KPARAM_INFO
	.align		4
.L_20:
        /*0028*/ 	.byte	0x04, 0x17
        /*002a*/ 	.short	(.L_22 - .L_21)
.L_21:
        /*002c*/ 	.word	0x00000000
        /*0030*/ 	.short	0x0008
        /*0032*/ 	.short	0x0038
        /*0034*/ 	.byte	0x00, 0xf0, 0x21, 0x00


	//----- nvinfo : EIATTR_KPARAM_INFO
	.align		4
.L_22:
        /*0038*/ 	.byte	0x04, 0x17
        /*003a*/ 	.short	(.L_24 - .L_23)
.L_23:
        /*003c*/ 	.word	0x00000000
        /*0040*/ 	.short	0x0007
        /*0042*/ 	.short	0x0030
        /*0044*/ 	.byte	0x00, 0xf0, 0x21, 0x00


	//----- nvinfo : EIATTR_KPARAM_INFO
	.align		4
.L_24:
        /*0048*/ 	.byte	0x04, 0x17
        /*004a*/ 	.short	(.L_26 - .L_25)
.L_25:
        /*004c*/ 	.word	0x00000000
        /*0050*/ 	.short	0x0006
        /*0052*/ 	.short	0x0028
        /*0054*/ 	.byte	0x00, 0xf0, 0x21, 0x00


	//----- nvinfo : EIATTR_KPARAM_INFO
	.align		4
.L_26:
        /*0058*/ 	.byte	0x04, 0x17
        /*005a*/ 	.short	(.L_28 - .L_27)
.L_27:
        /*005c*/ 	.word	0x00000000
        /*0060*/ 	.short	0x0005
        /*0062*/ 	.short	0x0020
        /*0064*/ 	.byte	0x00, 0xf0, 0x11, 0x00


	//----- nvinfo : EIATTR_KPARAM_INFO
	.align		4
.L_28:
        /*0068*/ 	.byte	0x04, 0x17
        /*006a*/ 	.short	(.L_30 - .L_29)
.L_29:
        /*006c*/ 	.word	0x00000000
        /*0070*/ 	.short	0x0004
        /*0072*/ 	.short	0x001c
        /*0074*/ 	.byte	0x00, 0xf0, 0x11, 0x00


	//----- nvinfo : EIATTR_KPARAM_INFO
	.align		4
.L_30:
        /*0078*/ 	.byte	0x04, 0x17
        /*007a*/ 	.short	(.L_32 - .L_31)
.L_31:
        /*007c*/ 	.word	0x00000000
        /*0080*/ 	.short	0x0003
        /*0082*/ 	.short	0x0018
        /*0084*/ 	.byte	0x00, 0xf0, 0x11, 0x00


	//----- nvinfo : EIATTR_KPARAM_INFO
	.align		4
.L_32:
        /*0088*/ 	.byte	0x04, 0x17
        /*008a*/ 	.short	(.L_34 - .L_33)
.L_33:
        /*008c*/ 	.word	0x00000000
        /*0090*/ 	.short	0x0002
        /*0092*/ 	.short	0x0010
        /*0094*/ 	.byte	0x00, 0xf4, 0x21, 0x00


	//----- nvinfo : EIATTR_KPARAM_INFO
	.align		4
.L_34:
        /*0098*/ 	.byte	0x04, 0x17
        /*009a*/ 	.short	(.L_36 - .L_35)
.L_35:
        /*009c*/ 	.word	0x00000000
        /*00a0*/ 	.short	0x0001
        /*00a2*/ 	.short	0x0008
        /*00a4*/ 	.byte	0x00, 0xf4, 0x21, 0x00


	//----- nvinfo : EIATTR_KPARAM_INFO
	.align		4
.L_36:
        /*00a8*/ 	.byte	0x04, 0x17
        /*00aa*/ 	.short	(.L_38 - .L_37)
.L_37:
        /*00ac*/ 	.word	0x00000000
        /*00b0*/ 	.short	0x0000
        /*00b2*/ 	.short	0x0000
        /*00b4*/ 	.byte	0x00, 0xf4, 0x21, 0x00


	//----- nvinfo : EIATTR_AT_ENTRY_FRAGMENTS
	.align		4
.L_38:
        /*00b8*/ 	.byte	0x04, 0x4f
        /*00ba*/ 	.short	(.L_40 - .L_39)


	//   ....[0]....
.L_39:
        /*00bc*/ 	.word	0x00000004


	//----- nvinfo : EIATTR_RESERVED_SMEM_USED
	.align		4
.L_40:
        /*00c0*/ 	.byte	0x01, 0x41
	.zero		2


	//----- nvinfo : EIATTR_SPARSE_MMA_MASK
	.align		4
        /*00c4*/ 	.byte	0x03, 0x50
        /*00c6*/ 	.short	0x0000


	//----- nvinfo : EIATTR_TCGEN05_1CTA_USED
	.align		4
        /*00c8*/ 	.byte	0x01, 0x51
	.zero		2


	//----- nvinfo : EIATTR_MAXREG_COUNT
	.align		4
        /*00cc*/ 	.byte	0x03, 0x1b
        /*00ce*/ 	.short	0x00ff


	//----- nvinfo : EIATTR_NUM_BARRIERS
	.align		4
        /*00d0*/ 	.byte	0x02, 0x4c
        /*00d2*/ 	.byte	0x01
	.zero		1


	//----- nvinfo : EIATTR_INT_WARP_WIDE_INSTR_OFFSETS
	.align		4
        /*00d4*/ 	.byte	0x04, 0x31
        /*00d6*/ 	.short	(.L_42 - .L_41)


	//   ....[0]....
.L_41:
        /*00d8*/ 	.word	0x00001750


	//   ....[1]....
        /*00dc*/ 	.word	0x00001770


	//   ....[2]....
        /*00e0*/ 	.word	0x000017f0


	//   ....[3]....
        /*00e4*/ 	.word	0x00001bb0


	//   ....[4]....
        /*00e8*/ 	.word	0x00001bc0


	//   ....[5]....
        /*00ec*/ 	.word	0x00001bd0


	//   ....[6]....
        /*00f0*/ 	.word	0x00001be0


	//   ....[7]....
        /*00f4*/ 	.word	0x00001e60


	//   ....[8]....
        /*00f8*/ 	.word	0x00001e70


	//   ....[9]....
        /*00fc*/ 	.word	0x00001ff0


	//   ....[10]....
        /*0100*/ 	.word	0x00002040


	//   ....[11]....
        /*0104*/ 	.word	0x00002050


	//   ....[12]....
        /*0108*/ 	.word	0x00002080


	//   ....[13]....
        /*010c*/ 	.word	0x00002290


	//   ....[14]....
        /*0110*/ 	.word	0x000022a0


	//   ....[15]....
        /*0114*/ 	.word	0x00002630


	//   ....[16]....
        /*0118*/ 	.word	0x00002640


	//   ....[17]....
        /*011c*/ 	.word	0x000029b0


	//   ....[18]....
        /*0120*/ 	.word	0x00002a00


	//----- nvinfo : EIATTR_COOP_GROUP_MASK_REGIDS
	.align		4
.L_42:
        /*0124*/ 	.byte	0x04, 0x29
        /*0126*/ 	.short	(.L_44 - .L_43)


	//   ....[0]....
.L_43:
        /*0128*/ 	.word	0xffffffff


	//   ....[1]....
        /*012c*/ 	.word	0xffffffff


	//   ....[2]....
        /*0130*/ 	.word	0xffffffff


	//   ....[3]....
        /*0134*/ 	.word	0xffffffff


	//   ....[4]....
        /*0138*/ 	.word	0xffffffff


	//   ....[5]....
        /*013c*/ 	.word	0xffffffff


	//   ....[6]....
        /*0140*/ 	.word	0xffffffff


	//   ....[7]....
        /*0144*/ 	.word	0xffffffff


	//   ....[8]....
        /*0148*/ 	.word	0xffffffff


	//   ....[9]....
        /*014c*/ 	.word	0xffffffff


	//----- nvinfo : EIATTR_COOP_GROUP_INSTR_OFFSETS
	.align		4
.L_44:
        /*0150*/ 	.byte	0x04, 0x28
        /*0152*/ 	.short	(.L_46 - .L_45)


	//   ....[0]....
.L_45:
        /*0154*/ 	.word	0x00000050


	//   ....[1]....
        /*0158*/ 	.word	0x00000310


	//   ....[2]....
        /*015c*/ 	.word	0x00000500


	//   ....[3]....
        /*0160*/ 	.word	0x000009a0


	//   ....[4]....
        /*0164*/ 	.word	0x00000ae0


	//   ....[5]....
        /*0168*/ 	.word	0x00000fe0


	//   ....[6]....
        /*016c*/ 	.word	0x00001120


	//   ....[7]....
        /*0170*/ 	.word	0x00001610


	//   ....[8]....
        /*0174*/ 	.word	0x00002840


	//   ....[9]....
        /*0178*/ 	.word	0x00002ab0


	//----- nvinfo : EIATTR_VRC_CTA_INIT_COUNT
	.align		4
.L_46:
        /*017c*/ 	.byte	0x02, 0x4a
        /*017e*/ 	.byte	0x80
	.zero		1


	//----- nvinfo : EIATTR_MBARRIER_INSTR_OFFSETS
	.align		4
        /*0180*/ 	.byte	0x04, 0x39
        /*0182*/ 	.short	(.L_48 - .L_47)


	//   ....[0]....
.L_47:
        /*0184*/ 	.word	0x00001810
        /*0188*/ 	.word	0x000000ff
        /*018c*/ 	.word	0x0000c000
        /*0190*/ 	.short	0x0100
        /*0192*/ 	.byte	0x08
	.zero		1


	//   ....[1]....
        /*0194*/ 	.word	0x00001820
        /*0198*/ 	.word	0x000000ff
        /*019c*/ 	.word	0x0000c020
        /*01a0*/ 	.short	0x0100
        /*01a2*/ 	.byte	0x08
	.zero		1


	//   ....[2]....
        /*01a4*/ 	.word	0x000018d0
        /*01a8*/ 	.word	0x000000ff
        /*01ac*/ 	.word	0x0000c008
        /*01b0*/ 	.short	0x0100
        /*01b2*/ 	.byte	0x08
	.zero		1


	//   ....[3]....
        /*01b4*/ 	.word	0x000018e0
        /*01b8*/ 	.word	0x000000ff
        /*01bc*/ 	.word	0x0000c028
        /*01c0*/ 	.short	0x0100
        /*01c2*/ 	.byte	0x08
	.zero		1


	//   ....[4]....
        /*01c4*/ 	.word	0x000019c0
        /*01c8*/ 	.word	0x000000ff
        /*01cc*/ 	.word	0x0000c010
        /*01d0*/ 	.short	0x0100
        /*01d2*/ 	.byte	0x08
	.zero		1


	//   ....[5]....
        /*01d4*/ 	.word	0x000019d0
        /*01d8*/ 	.word	0x000000ff
        /*01dc*/ 	.word	0x0000c030
        /*01e0*/ 	.short	0x0100
        /*01e2*/ 	.byte	0x08
	.zero		1


	//   ....[6]....
        /*01e4*/ 	.word	0x00001ae0
        /*01e8*/ 	.word	0x000000ff
        /*01ec*/ 	.word	0x0000c018
        /*01f0*/ 	.short	0x0100
        /*01f2*/ 	.byte	0x08
	.zero		1


	//   ....[7]....
        /*01f4*/ 	.word	0x00001af0
        /*01f8*/ 	.word	0x000000ff
        /*01fc*/ 	.word	0x0000c038
        /*0200*/ 	.short	0x0100
        /*0202*/ 	.byte	0x08
	.zero		1


	//   ....[8]....
        /*0204*/ 	.word	0x00001cc0
        /*0208*/ 	.word	0x000000ff
        /*020c*/ 	.word	0x0000c000
        /*0210*/ 	.short	0x010a
        /*0212*/ 	.byte	0x08
	.zero		1


	//   ....[9]....
        /*0214*/ 	.word	0x00001ec0
        /*0218*/ 	.word	0x000000ff
        /*021c*/ 	.word	0x0000c020
        /*0220*/ 	.short	0x010a
        /*0222*/ 	.byte	0x08
	.zero		1


	//   ....[10]....
        /*0224*/ 	.word	0x000020f0
        /*0228*/ 	.word	0x000000ff
        /*022c*/ 	.word	0x0000c000
        /*0230*/ 	.short	0x010a
        /*0232*/ 	.byte	0x1c
	.zero		1


	//   ....[11]....
        /*0234*/ 	.word	0x000022e0
        /*0238*/ 	.word	0x000000ff
        /*023c*/ 	.word	0x0000c020
        /*0240*/ 	.short	0x010a
        /*0242*/ 	.byte	0x1c
	.zero		1


	//   ....[12]....
        /*0244*/ 	.word	0x000023b0
        /*0248*/ 	.word	0x000000ff
        /*024c*/ 	.word	0x0000c000
        /*0250*/ 	.short	0x0108
        /*0252*/ 	.byte	0x08
	.zero		1


	//   ....[13]....
        /*0254*/ 	.word	0x000023c0
        /*0258*/ 	.word	0x000000ff
        /*025c*/ 	.word	0x0000c020
        /*0260*/ 	.short	0x0108
        /*0262*/ 	.byte	0x08
	.zero		1


	//   ....[14]....
        /*0264*/ 	.word	0x00002410
        /*0268*/ 	.word	0x000000ff
        /*026c*/ 	.word	0x0000c008
        /*0270*/ 	.short	0x0108
        /*0272*/ 	.byte	0x08
	.zero		1


	//   ....[15]....
        /*0274*/ 	.word	0x00002420
        /*0278*/ 	.word	0x000000ff
        /*027c*/ 	.word	0x0000c028
        /*0280*/ 	.short	0x0108
        /*0282*/ 	.byte	0x08
	.zero		1


	//   ....[16]....
        /*0284*/ 	.word	0x00002470
        /*0288*/ 	.word	0x000000ff
        /*028c*/ 	.word	0x0000c010
        /*0290*/ 	.short	0x0108
        /*0292*/ 	.byte	0x08
	.zero		1


	//   ....[17]....
        /*0294*/ 	.word	0x00002480
        /*0298*/ 	.word	0x000000ff
        /*029c*/ 	.word	0x0000c030
        /*02a0*/ 	.short	0x0108
        /*02a2*/ 	.byte	0x08
	.zero		1


	//   ....[18]....
        /*02a4*/ 	.word	0x000024d0
        /*02a8*/ 	.word	0x000000ff
        /*02ac*/ 	.word	0x0000c018
        /*02b0*/ 	.short	0x0108
        /*02b2*/ 	.byte	0x08
	.zero		1


	//   ....[19]....
        /*02b4*/ 	.word	0x000024e0
        /*02b8*/ 	.word	0x000000ff
        /*02bc*/ 	.word	0x0000c038
        /*02c0*/ 	.short	0x0108
        /*02c2*/ 	.byte	0x08
	.zero		1


	//   ....[20]....
        /*02c4*/ 	.word	0x00002ad0
        /*02c8*/ 	.word	0x000000ff
        /*02cc*/ 	.word	0x0000c000
        /*02d0*/ 	.short	0x010a
        /*02d2*/ 	.byte	0x08
	.zero		1


	//   ....[21]....
        /*02d4*/ 	.word	0x00002b00
        /*02d8*/ 	.word	0x000000ff
        /*02dc*/ 	.word	0x0000c020
        /*02e0*/ 	.short	0x010a
        /*02e2*/ 	.byte	0x08
	.zero		1


	//   ....[22]....
        /*02e4*/ 	.word	0x00002b30
        /*02e8*/ 	.word	0x000000ff
        /*02ec*/ 	.word	0x0000c000
        /*02f0*/ 	.short	0x010a
        /*02f2*/ 	.byte	0x1c
	.zero		1


	//   ....[23]....
        /*02f4*/ 	.word	0x00002b60
        /*02f8*/ 	.word	0x000000ff
        /*02fc*/ 	.word	0x0000c020
        /*0300*/ 	.short	0x010a
        /*0302*/ 	.byte	0x1c
	.zero		1


	//----- nvinfo : EIATTR_NUM_MBARRIERS
	.align		4
.L_48:
        /*0304*/ 	.byte	0x03, 0x38
        /*0306*/ 	.short	0x0008


	//----- nvinfo : EIATTR_EXIT_INSTR_OFFSETS
	.align		4
        /*0308*/ 	.byte	0x04, 0x1c
        /*030a*/ 	.short	(.L_50 - .L_49)


	//   ....[0]....
.L_49:
        /*030c*/ 	.word	0x00002ac0


	//----- nvinfo : EIATTR_REQNTID
	.align		4
.L_50:
        /*0310*/ 	.byte	0x04, 0x10
        /*0312*/ 	.short	(.L_52 - .L_51)
.L_51:
        /*0314*/ 	.word	0x00000100
        /*0318*/ 	.word	0x00000001
        /*031c*/ 	.word	0x00000001


	//----- nvinfo : EIATTR_CRS_STACK_SIZE
	.align		4
.L_52:
        /*0320*/ 	.byte	0x04, 0x1e
        /*0322*/ 	.short	(.L_54 - .L_53)
.L_53:
        /*0324*/ 	.word	0x00000000


	//----- nvinfo : EIATTR_CBANK_PARAM_SIZE
	.align		4
.L_54:
        /*0328*/ 	.byte	0x03, 0x19
        /*032a*/ 	.short	0x0050


	//----- nvinfo : EIATTR_PARAM_CBANK
	.align		4
        /*032c*/ 	.byte	0x04, 0x0a
        /*032e*/ 	.short	(.L_56 - .L_55)
	.align		4
.L_55:
        /*0330*/ 	.word	index@(.nv.constant0.gluon_tcgen05)
        /*0334*/ 	.short	0x0380
        /*0336*/ 	.short	0x0050


	//----- nvinfo : EIATTR_SW_WAR
	.align		4
.L_56:
        /*0338*/ 	.byte	0x04, 0x36
        /*033a*/ 	.short	(.L_58 - .L_57)
.L_57:
        /*033c*/ 	.word	0x00000008
.L_58:


//--------------------- .nv.compat                --------------------------
	.section	.nv.compat,"",@"SHT_CUDA_COMPAT_INFO"
	.align	4
        /*0000*/ 	.byte	0x02, 0x02, 0x02, 0x00, 0x02, 0x05, 0x05, 0x00, 0x02, 0x03, 0x03, 0x00, 0x02, 0x06, 0x01, 0x00


//--------------------- .nv.callgraph             --------------------------
	.section	.nv.callgraph,"",@"SHT_CUDA_CALLGRAPH"
	.align	4
	.sectionentsize	8
	.align		4
        /*0000*/ 	.word	0x00000000
	.align		4
        /*0004*/ 	.word	0xffffffff
	.align		4
        /*0008*/ 	.word	0x00000000
	.align		4
        /*000c*/ 	.word	0xfffffffe
	.align		4
        /*0010*/ 	.word	0x00000000
	.align		4
        /*0014*/ 	.word	0xfffffffd
	.align		4
        /*0018*/ 	.word	0x00000000
	.align		4
        /*001c*/ 	.word	0xfffffffc


//--------------------- .text.gluon_tcgen05       --------------------------
	.section	.text.gluon_tcgen05,"ax",@progbits
	.align	128
        .global         gluon_tcgen05
        .type           gluon_tcgen05,@function
        .size           gluon_tcgen05,(.L_x_85 - gluon_tcgen05)
        .other          gluon_tcgen05,@"STO_CUDA_ENTRY STV_DEFAULT"
gluon_tcgen05:
.text.gluon_tcgen05:
[----:B------:R-:W1:Y:S01]  /*0000*/  LDC R1, c[0x0][0x37c] ;  /* 0x0000df00ff017b82 */ /* 0x000e620000000800 */
[----:B------:R-:W2:Y:S02]  /*0010*/  S2R R0, SR_TID.X ;  /* 0x0000000000007919 */ /* 0x000ea40000002100 */
[----:B--2---:R-:W-:-:S13]  /*0020*/  ISETP.GE.U32.AND P2, PT, R0, 0x20, PT ;  /* 0x000000200000780c */ /* 0x004fda0003f46070 */
[----:B------:R-:W-:Y:S05]  /*0030*/  @P2 BRA `(.L_x_0) ;  /* 0x0000000000b82947 */ /* 0x000fea0003800000 */
[----:B------:R-:W2:Y:S01]  /*0040*/  S2UR UR6, SR_CgaCtaId ;  /* 0x00000000000679c3 */ /* 0x000ea20000008800 */
[----:B------:R-:W-:Y:S01]  /*0050*/  NOP ;  /* 0x0000000000007918 */ /* 0x000fe20000000000 */
[----:B------:R-:W-:Y:S02]  /*0060*/  UMOV UR4, 0x40 ;  /* 0x0000004000047882 */ /* 0x000fe40000000000 */
[----:B--2---:R-:W-:-:S09]  /*0070*/  ULEA UR4, UR6, UR4, 0x18 ;  /* 0x0000000406047291 */ /* 0x004fd2000f8ec0ff */
[----:B------:R-:W2:Y:S01]  /*0080*/  LDS.U8 R2, [UR4] ;  /* 0x00000004ff027984 */ /* 0x000ea20008000000 */
[----:B------:R-:W-:Y:S02]  /*0090*/  UMOV UR4, 0x400 ;  /* 0x0000040000047882 */ /* 0x000fe40000000000 */
[----:B------:R-:W-:Y:S01]  /*00a0*/  ULEA UR4, UR6, UR4, 0x18 ;  /* 0x0000000406047291 */ /* 0x000fe2000f8ec0ff */
[----:B--2---:R-:W-:-:S13]  /*00b0*/  ISETP.NE.AND P0, PT, R2, RZ, PT ;  /* 0x000000ff0200720c */ /* 0x004fda0003f05270 */
[----:B------:R-:W-:Y:S05]  /*00c0*/  @P0 BRA `(.L_x_1) ;  /* 0x00000000007c0947 */ /* 0x000fea0003800000 */
[----:B------:R-:W-:-:S13]  /*00d0*/  ELECT P0, URZ, PT ;  /* 0x0000000000ff782f */ /* 0x000fda0003800000 */
[----:B------:R-:W-:Y:S05]  /*00e0*/  @!P0 BRA `(.L_x_2) ;  /* 0x0000000000848947 */ /* 0x000fea0003800000 */
[----:B------:R-:W-:Y:S01]  /*00f0*/  UMOV UR5, 0x2 ;  /* 0x0000000200057882 */ /* 0x000fe20000000000 */
[----:B------:R-:W-:Y:S02]  /*0100*/  IMAD.MOV.U32 R5, RZ, RZ, 0x1 ;  /* 0x00000001ff057424 */ /* 0x000fe400078e00ff */
[----:B------:R-:W-:Y:S02]  /*0110*/  IMAD.MOV.U32 R3, RZ, RZ, 0x3 ;  /* 0x00000003ff037424 */ /* 0x000fe400078e00ff */
[----:B------:R-:W-:Y:S04]  /*0120*/  DEPBAR.LE SB2, 0x36 ;  /* 0x0000ad800000791a */ /* 0x000fe80000000000 */
[----:B------:R-:W2:Y:S02]  /*0130*/  UTCATOMSWS.FIND_AND_SET.ALIGN UP0, UR5, UR5 ;  /* 0x00000005000575e3 */ /* 0x000ea40008000800 */
[----:B--2---:R-:W-:-:S04]  /*0140*/  PLOP3.LUT P0, PT, PT, PT, UP0, 0x80, 0x8 ;  /* 0x000000000008781c */ /* 0x004fc80003f0f008 */
[----:B------:R-:W-:-:S04]  /*0150*/  SEL R2, RZ, 0xffffffff, !P0 ;  /* 0xffffffffff027807 */ /* 0x000fc80004000000 */
[----:B------:R-:W-:Y:S01]  /*0160*/  ISETP.NE.AND P0, PT, R2, RZ, PT ;  /* 0x000000ff0200720c */ /* 0x000fe20003f05270 */
[----:B------:R-:W-:-:S12]  /*0170*/  IMAD.U32 R2, RZ, RZ, UR5 ;  /* 0x00000005ff027e24 */ /* 0x000fd8000f8e00ff */
[----:B------:R-:W-:Y:S05]  /*0180*/  @P0 BRA `(.L_x_3) ;  /* 0x0000000000240947 */ /* 0x000fea0003800000 */
.L_x_4:
[----:B------:R-:W-:Y:S05]  /*0190*/  NANOSLEEP 0x64 ;  /* 0x000000640000795d */ /* 0x000fea0003800000 */
[----:B------:R-:W-:-:S05]  /*01a0*/  UMOV UR5, 0x2 ;  /* 0x0000000200057882 */ /* 0x000fca0000000000 */
[----:B------:R-:W-:Y:S04]  /*01b0*/  DEPBAR.LE SB2, 0x36 ;  /* 0x0000ad800000791a */ /* 0x000fe80000000000 */
[----:B------:R-:W2:Y:S02]  /*01c0*/  UTCATOMSWS.FIND_AND_SET.ALIGN UP0, UR5, UR5 ;  /* 0x00000005000575e3 */ /* 0x000ea40008000800 */
[----:B--2---:R-:W-:-:S04]  /*01d0*/  PLOP3.LUT P0, PT, PT, PT, UP0, 0x80, 0x8 ;  /* 0x000000000008781c */ /* 0x004fc80003f0f008 */
[----:B------:R-:W-:-:S04]  /*01e0*/  SEL R2, RZ, 0xffffffff, !P0 ;  /* 0xffffffffff027807 */ /* 0x000fc80004000000 */
[----:B------:R-:W-:Y:S01]  /*01f0*/  ISETP.NE.AND P0, PT, R2, RZ, PT ;  /* 0x000000ff0200720c */ /* 0x000fe20003f05270 */
[----:B------:R-:W-:-:S12]  /*0200*/  IMAD.U32 R2, RZ, RZ, UR5 ;  /* 0x00000005ff027e24 */ /* 0x000fd8000f8e00ff */
[----:B------:R-:W-:Y:S05]  /*0210*/  @!P0 BRA `(.L_x_4) ;  /* 0xfffffffc00dc8947 */ /* 0x000fea000383ffff */
.L_x_3:
[C---:B------:R-:W-:Y:S01]  /*0220*/  VIADD R4, R2.reuse, 0x10 ;  /* 0x0000001002047836 */ /* 0x040fe20000000000 */
[----:B------:R-:W-:Y:S01]  /*0230*/  UMOV UR5, 0x50 ;  /* 0x0000005000057882 */ /* 0x000fe20000000000 */
[----:B------:R-:W-:Y:S01]  /*0240*/  SHF.L.U32 R3, R3, R2, RZ ;  /* 0x0000000203037219 */ /* 0x000fe200000006ff */
[----:B------:R-:W-:Y:S01]  /*0250*/  ULEA UR5, UR6, UR5, 0x18 ;  /* 0x0000000506057291 */ /* 0x000fe2000f8ec0ff */
[----:B------:R-:W-:Y:S01]  /*0260*/  IMAD.SHL.U32 R2, R2, 0x20, RZ ;  /* 0x0000002002027824 */ /* 0x000fe200078e00ff */
[----:B------:R-:W-:-:S04]  /*0270*/  SHF.L.U32 R4, R5, R4, RZ ;  /* 0x0000000405047219 */ /* 0x000fc800000006ff */
[----:B------:R-:W-:-:S05]  /*0280*/  LOP3.LUT R3, R4, R3, RZ, 0xfc, !PT ;  /* 0x0000000304037212 */ /* 0x000fca00078efcff */
[----:B------:R2:W-:Y:S04]  /*0290*/  ATOMS.OR RZ, [UR5], R3 ;  /* 0x00000003ffff798c */ /* 0x0005e8000b000005 */
[----:B------:R2:W-:Y:S01]  /*02a0*/  STS [UR4], R2 ;  /* 0x00000002ff007988 */ /* 0x0005e20008000804 */
[----:B------:R-:W-:Y:S05]  /*02b0*/  BRA `(.L_x_2) ;  /* 0x0000000000107947 */ /* 0x000fea0003800000 */
.L_x_1:
[----:B------:R-:W-:Y:S01]  /*02c0*/  IMAD.MOV.U32 R3, RZ, RZ, -0x1 ;  /* 0xffffffffff037424 */ /* 0x000fe200078e00ff */
[----:B------:R-:W-:-:S04]  /*02d0*/  MOV R2, 0x300 ;  /* 0x0000030000027802 */ /* 0x000fc80000000f00 */
[----:B------:R2:W-:Y:S03]  /*02e0*/  STS [UR4], R3 ;  /* 0x00000003ff007988 */ /* 0x0005e60008000804 */
[----:B-12---:R-:W-:Y:S05]  /*02f0*/  CALL.REL.NOINC `($__internal_1_$__cuda_sm10x_tcgen05_guardrail_trap_phase_invalid_during_alloc) ;  /* 0x0000002800307944 */ /* 0x006fea0003c00000 */
.L_x_2:
[----:B------:R-:W-:Y:S05]  /*0300*/  WARPSYNC.ALL ;  /* 0x0000000000007948 */ /* 0x000fea0003800000 */
[----:B------:R-:W-:Y:S01]  /*0310*/  NOP ;  /* 0x0000000000007918 */ /* 0x000fe20000000000 */
.L_x_0:
[----:B------:R-:W3:Y:S08]  /*0320*/  S2UR UR4, SR_CgaCtaId ;  /* 0x00000000000479c3 */ /* 0x000ef00000008800 */
[----:B------:R-:W-:Y:S01]  /*0330*/  BAR.SYNC.DEFER_BLOCKING 0x0 ;  /* 0x0000000000007b1d */ /* 0x000fe20000010000 */
[----:B------:R-:W-:-:S05]  /*0340*/  LOP3.LUT R36, R0, 0xff, RZ, 0xc0, !PT ;  /* 0x000000ff00247812 */ /* 0x000fca00078ec0ff */
[----:B------:R-:W-:Y:S02]  /*0350*/  UMOV UR8, 0x400 ;  /* 0x0000040000087882 */ /* 0x000fe40000000000 */
[----:B--2---:R-:W2:Y:S08]  /*0360*/  LDC R3, c[0x0][0x398] ;  /* 0x0000e600ff037b82 */ /* 0x004eb00000000800 */
[----:B------:R-:W4:Y:S01]  /*0370*/  LDC R6, c[0x0][0x3a0] ;  /* 0x0000e800ff067b82 */ /* 0x000f220000000800 */
[----:B---3--:R-:W-:-:S07]  /*0380*/  ULEA UR8, UR4, UR8, 0x18 ;  /* 0x0000000804087291 */ /* 0x008fce000f8ec0ff */
[----:B------:R-:W3:Y:S02]  /*0390*/  S2UR UR9, SR_CTAID.Y ;  /* 0x00000000000979c3 */ /* 0x000ee40000002600 */
[----:B------:R-:W5:Y:S06]  /*03a0*/  LDS R4, [UR8] ;  /* 0x00000008ff047984 */ /* 0x000f6c0008000800 */
[----:B------:R-:W-:Y:S06]  /*03b0*/  BAR.SYNC.DEFER_BLOCKING 0x0 ;  /* 0x0000000000007b1d */ /* 0x000fec0000010000 */
[----:B------:R-:W-:Y:S05]  /*03c0*/  @P2 BRA `(.L_x_5) ;  /* 0x0000000000182947 */ /* 0x000fea0003800000 */
[----:B------:R-:W-:Y:S01]  /*03d0*/  ELECT P0, URZ, PT ;  /* 0x0000000000ff782f */ /* 0x000fe20003800000 */
[----:B------:R-:W-:Y:S01]  /*03e0*/  IMAD.MOV.U32 R2, RZ, RZ, 0x1 ;  /* 0x00000001ff027424 */ /* 0x000fe200078e00ff */
[----:B------:R-:W-:Y:S01]  /*03f0*/  UMOV UR5, 0x40 ;  /* 0x0000004000057882 */ /* 0x000fe20000000000 */
[----:B------:R-:W-:Y:S01]  /*0400*/  UVIRTCOUNT.DEALLOC.SMPOOL 0x80 ;  /* 0x000000800000784c */ /* 0x000fe20000000000 */
[----:B------:R-:W-:-:S09]  /*0410*/  ULEA UR5, UR4, UR5, 0x18 ;  /* 0x0000000504057291 */ /* 0x000fd2000f8ec0ff */
[----:B------:R5:W-:Y:S03]  /*0420*/  @P0 STS.U8 [UR5], R2 ;  /* 0x00000002ff000988 */ /* 0x000be60008000005 */
.L_x_5:
[----:B------:R-:W5:Y:S01]  /*0430*/  S2UR UR4, SR_CTAID.Z ;  /* 0x00000000000479c3 */ /* 0x000f620000002700 */
[----:B------:R-:W4:Y:S01]  /*0440*/  LDCU UR5, c[0x0][0x370] ;  /* 0x00006e00ff0577ac */ /* 0x000f220008000800 */
[C---:B------:R-:W-:Y:S01]  /*0450*/  ISETP.GE.U32.AND P0, PT, R36.reuse, 0x20, PT ;  /* 0x000000202400780c */ /* 0x040fe20003f06070 */
[----:B--2--5:R-:W-:Y:S01]  /*0460*/  VIADD R2, R3, 0xffffffff ;  /* 0xffffffff03027836 */ /* 0x024fe20000000000 */
[C---:B------:R-:W-:Y:S01]  /*0470*/  ISETP.NE.U32.AND P3, PT, R36.reuse, RZ, PT ;  /* 0x000000ff2400720c */ /* 0x040fe20003f65070 */
[----:B------:R-:W2:Y:S01]  /*0480*/  LDCU UR6, c[0x0][0x374] ;  /* 0x00006e80ff0677ac */ /* 0x000ea20008000800 */
[----:B------:R-:W-:Y:S01]  /*0490*/  LEA R12, R36, UR8, 0x2 ;  /* 0x00000008240c7c11 */ /* 0x000fe2000f8e10ff */
[----:B----4-:R-:W-:Y:S01]  /*04a0*/  VIADD R9, R6, 0xffffffff ;  /* 0xffffffff06097836 */ /* 0x010fe20000000000 */
[----:B------:R-:W4:Y:S01]  /*04b0*/  S2UR UR7, SR_CTAID.X ;  /* 0x00000000000779c3 */ /* 0x000f220000002500 */
[----:B------:R-:W5:Y:S01]  /*04c0*/  LDCU.64 UR20, c[0x0][0x3c0] ;  /* 0x00007800ff1477ac */ /* 0x000f620008000a00 */
[----:B------:R-:W-:Y:S01]  /*04d0*/  R2UR UR23, R4 ;  /* 0x00000000041772ca */ /* 0x000fe200000e0000 */
[----:B------:R-:W-:Y:S04]  /*04e0*/  BSSY.RECONVERGENT B0, `(.L_x_6) ;  /* 0x0000011000007945 */ /* 0x000fe80003800200 */
[----:B------:R3:W-:Y:S01]  /*04f0*/  @!P0 STS [R12], RZ ;  /* 0x000000ff0c008388 */ /* 0x0007e20000000800 */
[----:B------:R-:W-:-:S03]  /*0500*/  NOP ;  /* 0x0000000000007918 */ /* 0x000fc60000000000 */
[----:B------:R3:W-:Y:S02]  /*0510*/  @!P3 STS [UR8+0x24], R2 ;  /* 0x00002402ff00b988 */ /* 0x0007e40008000808 */
[----:B--23--:R-:W-:Y:S02]  /*0520*/  UIMAD UR4, UR4, UR6, UR9 ;  /* 0x00000006040472a4 */ /* 0x00cfe4000f8e0209 */
[----:B------:R2:W-:Y:S02]  /*0530*/  @!P3 STS [UR8+0x20], R9 ;  /* 0x00002009ff00b988 */ /* 0x0005e40008000808 */
[----:B----4-:R-:W-:-:S04]  /*0540*/  UIMAD UR4, UR4, UR5, UR7 ;  /* 0x00000005040472a4 */ /* 0x010fc8000f8e0207 */
[----:B------:R-:W-:-:S04]  /*0550*/  UIMAD UR4, UR4, 0x180, URZ ;  /* 0x00000180040478a4 */ /* 0x000fc8000f8e02ff */
[----:B-----5:R-:W-:-:S04]  /*0560*/  UIADD3 UR24, UP0, UPT, UR4, UR20, URZ ;  /* 0x0000001404187290 */ /* 0x020fc8000ff1e0ff */
[----:B------:R-:W-:Y:S01]  /*0570*/  ULEA.HI.X.SX32 UR25, UR4, UR21, 0x1, UP0 ;  /* 0x0000001504197291 */ /* 0x000fe200080f0eff */
[----:B--2---:R-:W-:Y:S11]  /*0580*/  @P3 BRA `(.L_x_7) ;  /* 0x0000000000183947 */ /* 0x004ff60003800000 */
[----:B------:R-:W2:Y:S01]  /*0590*/  LDS R3, [UR8+0x8] ;  /* 0x00000808ff037984 */ /* 0x000ea20008000800 */
[----:B------:R-:W3:Y:S01]  /*05a0*/  LDC.64 R10, c[0x0][0x380] ;  /* 0x0000e000ff0a7b82 */ /* 0x000ee20000000a00 */
[----:B------:R-:W-:Y:S02]  /*05b0*/  IMAD.MOV.U32 R4, RZ, RZ, 0x70 ;  /* 0x00000070ff047424 */ /* 0x000fe400078e00ff */
[----:B---3--:R3:W-:Y:S03]  /*05c0*/  STS.64 [UR8], R10 ;  /* 0x0000000aff007988 */ /* 0x0087e60008000a08 */
[----:B--2---:R-:W-:-:S05]  /*05d0*/  LOP3.LUT R3, R3, 0x10, R4, 0xd8, !PT ;  /* 0x0000001003037812 */ /* 0x004fca00078ed804 */
[----:B------:R3:W-:Y:S02]  /*05e0*/  STS [UR8+0x8], R3 ;  /* 0x00000803ff007988 */ /* 0x0007e40008000808 */
.L_x_7:
[----:B------:R-:W-:Y:S05]  /*05f0*/  BSYNC.RECONVERGENT B0 ;  /* 0x0000000000007941 */ /* 0x000fea0003800200 */
.L_x_6:
[----:B------:R-:W-:Y:S04]  /*0600*/  BSSY.RECONVERGENT B0, `(.L_x_8) ;  /* 0x000000a000007945 */ /* 0x000fe80003800200 */
[----:B------:R-:W-:Y:S05]  /*0610*/  @P3 BRA `(.L_x_9) ;  /* 0x0000000000203947 */ /* 0x000fea0003800000 */
[----:B---3--:R-:W2:Y:S01]  /*0620*/  LDS R3, [UR8+0x34] ;  /* 0x00003408ff037984 */ /* 0x008ea20008000800 */
[----:B------:R-:W-:Y:S02]  /*0630*/  IMAD.MOV.U32 R4, RZ, RZ, 0x1f000000 ;  /* 0x1f000000ff047424 */ /* 0x000fe400078e00ff */
[----:B------:R-:W-:Y:S01]  /*0640*/  @!P3 IMAD.MOV.U32 R5, RZ, RZ, 0x7f ;  /* 0x0000007fff05b424 */ /* 0x000fe200078e00ff */
[----:B------:R-:W3:Y:S02]  /*0650*/  @!P3 LDS R8, [UR8+0x38] ;  /* 0x00003808ff08b984 */ /* 0x000ee40008000800 */
[----:B--2---:R-:W-:Y:S02]  /*0660*/  LOP3.LUT R3, R3, 0xff000000, R4, 0xb8, !PT ;  /* 0xff00000003037812 */ /* 0x004fe400078eb804 */
[----:B---3--:R-:W-:-:S03]  /*0670*/  @!P3 LOP3.LUT R4, R8, 0xff, R5, 0xb8, !PT ;  /* 0x000000ff0804b812 */ /* 0x008fc600078eb805 */
[----:B------:R2:W-:Y:S04]  /*0680*/  STS [UR8+0x34], R3 ;  /* 0x00003403ff007988 */ /* 0x0005e80008000808 */
[----:B------:R2:W-:Y:S02]  /*0690*/  @!P3 STS [UR8+0x38], R4 ;  /* 0x00003804ff00b988 */ /* 0x0005e40008000808 */
.L_x_9:
[----:B------:R-:W-:Y:S05]  /*06a0*/  BSYNC.RECONVERGENT B0 ;  /* 0x0000000000007941 */ /* 0x000fea0003800200 */
.L_x_8:
[----:B------:R-:W-:Y:S04]  /*06b0*/  BSSY.RECONVERGENT B0, `(.L_x_10) ;  /* 0x000000e000007945 */ /* 0x000fe80003800200 */
[----:B------:R-:W-:Y:S05]  /*06c0*/  @P3 BRA `(.L_x_11) ;  /* 0x0000000000303947 */ /* 0x000fea0003800000 */
[----:B--2---:R-:W2:Y:S01]  /*06d0*/  LDS R4, [UR8+0x34] ;  /* 0x00003408ff047984 */ /* 0x004ea20008000800 */
[----:B---3--:R-:W3:Y:S03]  /*06e0*/  LDC.64 R10, c[0x0][0x3a8] ;  /* 0x0000ea00ff0a7b82 */ /* 0x008ee60000000a00 */
[----:B------:R-:W4:Y:S01]  /*06f0*/  LDS R3, [UR8+0x1c] ;  /* 0x00001c08ff037984 */ /* 0x000f220008000800 */
[C---:B---3--:R-:W-:Y:S01]  /*0700*/  SHF.L.U64.HI R8, R10.reuse, 0x1, R11 ;  /* 0x000000010a087819 */ /* 0x048fe2000001020b */
[----:B------:R-:W-:-:S03]  /*0710*/  IMAD.SHL.U32 R5, R10, 0x2, RZ ;  /* 0x000000020a057824 */ /* 0x000fc600078e00ff */
[--C-:B------:R-:W-:Y:S02]  /*0720*/  SHF.R.U32.HI R10, RZ, 0x4, R8.reuse ;  /* 0x00000004ff0a7819 */ /* 0x100fe40000011608 */
[----:B------:R-:W-:-:S05]  /*0730*/  SHF.R.U64 R5, R5, 0x4, R8 ;  /* 0x0000000405057819 */ /* 0x000fca0000001208 */
[----:B------:R5:W-:Y:S01]  /*0740*/  STS [UR8+0xc], R5 ;  /* 0x00000c05ff007988 */ /* 0x000be20008000808 */
[----:B--2---:R-:W-:Y:S02]  /*0750*/  LOP3.LUT R4, R4, 0x7, RZ, 0xb8, !PT ;  /* 0x0000000704047812 */ /* 0x004fe400078eb8ff */
[----:B----4-:R-:W-:-:S03]  /*0760*/  LOP3.LUT R3, R3, 0xf, R10, 0xb8, !PT ;  /* 0x0000000f03037812 */ /* 0x010fc600078eb80a */
[----:B------:R5:W-:Y:S04]  /*0770*/  STS [UR8+0x34], R4 ;  /* 0x00003404ff007988 */ /* 0x000be80008000808 */
[----:B------:R5:W-:Y:S02]  /*0780*/  STS [UR8+0x1c], R3 ;  /* 0x00001c03ff007988 */ /* 0x000be40008000808 */
.L_x_11:
[----:B------:R-:W-:Y:S05]  /*0790*/  BSYNC.RECONVERGENT B0 ;  /* 0x0000000000007941 */ /* 0x000fea0003800200 */
.L_x_10:
[----:B------:R-:W-:Y:S04]  /*07a0*/  BSSY.RECONVERGENT B1, `(.L_x_12) ;  /* 0x000001a000017945 */ /* 0x000fe80003800200 */
[----:B------:R-:W-:Y:S04]  /*07b0*/  BSSY.RELIABLE B0, `(.L_x_13) ;  /* 0x0000015000007945 */ /* 0x000fe80003800100 */
[----:B------:R-:W-:Y:S05]  /*07c0*/  @P3 BRA `(.L_x_14) ;  /* 0x0000000000203947 */ /* 0x000fea0003800000 */
[----:B--23-5:R-:W2:Y:S02]  /*07d0*/  LDS R3, [UR8+0x34] ;  /* 0x00003408ff037984 */ /* 0x02cea40008000800 */
[----:B--2---:R-:W-:-:S05]  /*07e0*/  LOP3.LUT R3, R3, 0x38, RZ, 0xb8, !PT ;  /* 0x0000003803037812 */ /* 0x004fca00078eb8ff */
[----:B------:R2:W-:Y:S01]  /*07f0*/  STS [UR8+0x34], R3 ;  /* 0x00003403ff007988 */ /* 0x0005e20008000808 */
[----:B------:R-:W-:Y:S05]  /*0800*/  @P3 BRA `(.L_x_15) ;  /* 0x0000000000203947 */ /* 0x000fea0003800000 */
[----:B--2---:R-:W2:Y:S01]  /*0810*/  LDS R3, [UR8+0x8] ;  /* 0x00000808ff037984 */ /* 0x004ea20008000800 */
[----:B------:R-:W-:-:S05]  /*0820*/  IMAD.MOV.U32 R4, RZ, RZ, 0x780 ;  /* 0x00000780ff047424 */ /* 0x000fca00078e00ff */
[----:B--2---:R-:W-:-:S05]  /*0830*/  LOP3.LUT R3, R3, 0x500, R4, 0xd8, !PT ;  /* 0x0000050003037812 */ /* 0x004fca00078ed804 */
[----:B------:R4:W-:Y:S02]  /*0840*/  STS [UR8+0x8], R3 ;  /* 0x00000803ff007988 */ /* 0x0009e40008000808 */
.L_x_14:
[----:B------:R-:W-:Y:S05]  /*0850*/  @P3 BRA `(.L_x_16) ;  /* 0x0000000000283947 */ /* 0x000fea0003800000 */
[----:B--2345:R-:W2:Y:S02]  /*0860*/  LDS R3, [UR8+0x8] ;  /* 0x00000808ff037984 */ /* 0x03cea40008000800 */
[----:B--2---:R-:W-:-:S05]  /*0870*/  LOP3.LUT R3, R3, 0x1800, RZ, 0xb8, !PT ;  /* 0x0000180003037812 */ /* 0x004fca00078eb8ff */
[----:B------:R3:W-:Y:S02]  /*0880*/  STS [UR8+0x8], R3 ;  /* 0x00000803ff007988 */ /* 0x0007e40008000808 */
.L_x_15:
[----:B------:R-:W-:Y:S05]  /*0890*/  @P3 BREAK.RELIABLE B0 ;  /* 0x0000000000003942 */ /* 0x000fea0003800100 */
[----:B------:R-:W-:Y:S05]  /*08a0*/  @P3 BRA `(.L_x_17) ;  /* 0x0000000000243947 */ /* 0x000fea0003800000 */
[----:B------:R-:W4:Y:S01]  /*08b0*/  LDS R4, [UR8+0x8] ;  /* 0x00000808ff047984 */ /* 0x000f220008000800 */
[----:B--23--:R-:W-:-:S05]  /*08c0*/  IMAD.MOV.U32 R3, RZ, RZ, 0x6000 ;  /* 0x00006000ff037424 */ /* 0x00cfca00078e00ff */
[----:B----4-:R-:W-:-:S04]  /*08d0*/  LOP3.LUT R3, R4, 0x4000, R3, 0xd8, !PT ;  /* 0x0000400004037812 */ /* 0x010fc800078ed803 */
[----:B------:R-:W-:-:S05]  /*08e0*/  LOP3.LUT R3, R3, 0x400000, RZ, 0xb8, !PT ;  /* 0x0040000003037812 */ /* 0x000fca00078eb8ff */
[----:B------:R2:W-:Y:S02]  /*08f0*/  STS [UR8+0x8], R3 ;  /* 0x00000803ff007988 */ /* 0x0005e40008000808 */
.L_x_16:
[----:B------:R-:W-:Y:S05]  /*0900*/  BSYNC.RELIABLE B0 ;  /* 0x0000000000007941 */ /* 0x000fea0003800100 */
.L_x_13:
[----:B--2345:R-:W2:Y:S02]  /*0910*/  @!P3 LDS R3, [UR8+0x8] ;  /* 0x00000808ff03b984 */ /* 0x03cea40008000800 */
[----:B--2---:R-:W-:-:S05]  /*0920*/  @!P3 LOP3.LUT R3, R3, 0x8000, RZ, 0xb8, !PT ;  /* 0x000080000303b812 */ /* 0x004fca00078eb8ff */
[----:B------:R4:W-:Y:S02]  /*0930*/  @!P3 STS [UR8+0x8], R3 ;  /* 0x00000803ff00b988 */ /* 0x0009e40008000808 */
.L_x_17:
[----:B------:R-:W-:Y:S05]  /*0940*/  BSYNC.RECONVERGENT B1 ;  /* 0x0000000000017941 */ /* 0x000fea0003800200 */
.L_x_12:
[----:B------:R-:W-:Y:S05]  /*0950*/  WARPSYNC.ALL ;  /* 0x0000000000007948 */ /* 0x000fea0003800000 */
[----:B------:R-:W-:Y:S01]  /*0960*/  NOP ;  /* 0x0000000000007918 */ /* 0x000fe20000000000 */
[----:B------:R-:W-:Y:S05]  /*0970*/  @P0 BRA `(.L_x_18) ;  /* 0x0000000000300947 */ /* 0x000fea0003800000 */
[----:B--234-:R-:W2:Y:S01]  /*0980*/  S2R R3, SR_LANEID ;  /* 0x0000000000037919 */ /* 0x01cea20000000000 */
[----:B------:R-:W-:Y:S05]  /*0990*/  WARPSYNC.ALL ;  /* 0x0000000000007948 */ /* 0x000fea0003800000 */
[----:B------:R-:W-:Y:S01]  /*09a0*/  NOP ;  /* 0x0000000000007918 */ /* 0x000fe20000000000 */
[----:B--2---:R-:W-:-:S05]  /*09b0*/  IMAD.SHL.U32 R3, R3, 0x4, RZ ;  /* 0x0000000403037824 */ /* 0x004fca00078e00ff */
[----:B------:R-:W2:Y:S01]  /*09c0*/  LDS R7, [R3+UR8] ;  /* 0x0000000803077984 */ /* 0x000ea20008000800 */
[----:B------:R-:W-:-:S05]  /*09d0*/  IADD3 R4, P1, PT, R3, UR24, RZ ;  /* 0x0000001803047c10 */ /* 0x000fca000ff3e0ff */
[----:B------:R-:W-:-:S05]  /*09e0*/  IMAD.X R5, RZ, RZ, UR25, P1 ;  /* 0x00000019ff057e24 */ /* 0x000fca00088e06ff */
[----:B--2---:R5:W2:Y:S01]  /*09f0*/  ATOMG.E.EXCH.STRONG.GPU PT, RZ, [R4], R7 ;  /* 0x0000000704ff73a8 */ /* 0x004aa200041ee100 */
[----:B------:R-:W-:-:S04]  /*0a00*/  DEPBAR {5,4,3,2,1,0} ;  /* 0x0000003f0000791a */ /* 0x000fc80000000000 */
[----:B------:R-:W3:Y:S02]  /*0a10*/  CCTL.E.C.LDCU.IV.DEEP [UR24] ;  /* 0x0000000018007540 */ /* 0x000ee40009c08000 */
[----:B---3--:R5:W-:Y:S01]  /*0a20*/  UTMACCTL.IV [UR24] ;  /* 0x00000000180079b9 */ /* 0x008be20008000000 */
[----:B------:R-:W-:Y:S01]  /*0a30*/  NOP ;  /* 0x0000000000007918 */ /* 0x000fe20000000000 */
.L_x_18:
[----:B------:R-:W-:Y:S05]  /*0a40*/  @P0 BRA `(.L_x_19) ;  /* 0x00000000000c0947 */ /* 0x000fea0003800000 */
[----:B------:R0:W-:Y:S01]  /*0a50*/  UTMACMDFLUSH ;  /* 0x00000000000079b7 */ /* 0x0001e20000000000 */
[----:B------:R-:W-:Y:S05]  /*0a60*/  @P0 BRA `(.L_x_19) ;  /* 0x0000000000040947 */ /* 0x000fea0003800000 */
[----:B------:R-:W-:-:S04]  /*0a70*/  DEPBAR.LE SB0, 0x0 ;  /* 0x000080000000791a */ /* 0x000fc80000000000 */
.L_x_19:
[----:B------:R-:W-:Y:S05]  /*0a80*/  WARPSYNC.ALL ;  /* 0x0000000000007948 */ /* 0x000fea0003800000 */
[----:B------:R-:W-:Y:S01]  /*0a90*/  NOP ;  /* 0x0000000000007918 */ /* 0x000fe20000000000 */
[----:B--2---:R-:W-:Y:S06]  /*0aa0*/  BAR.SYNC.DEFER_BLOCKING 0x0 ;  /* 0x0000000000007b1d */ /* 0x004fec0000010000 */
[----:B------:R-:W-:Y:S02]  /*0ab0*/  BSSY.RECONVERGENT B1, `(.L_x_20) ;  /* 0x000000b000017945 */ /* 0x000fe40003800200 */
[----:B------:R-:W-:Y:S06]  /*0ac0*/  BAR.SYNC.DEFER_BLOCKING 0x0 ;  /* 0x0000000000007b1d */ /* 0x000fec0000010000 */
[----:B------:R2:W-:Y:S01]  /*0ad0*/  @!P0 STS [R12], RZ ;  /* 0x000000ff0c008388 */ /* 0x0005e20000000800 */
[----:B------:R-:W-:Y:S01]  /*0ae0*/  NOP ;  /* 0x0000000000007918 */ /* 0x000fe20000000000 */
[----:B------:R-:W-:Y:S05]  /*0af0*/  @P3 BRA `(.L_x_21) ;  /* 0x0000000000183947 */ /* 0x000fea0003800000 */
[----:B---34-:R-:W3:Y:S01]  /*0b00*/  LDS R3, [UR8+0x8] ;  /* 0x00000808ff037984 */ /* 0x018ee20008000800 */
[----:B------:R-:W4:Y:S01]  /*0b10*/  LDC.64 R10, c[0x0][0x388] ;  /* 0x0000e200ff0a7b82 */ /* 0x000f220000000a00 */
[----:B-----5:R-:W-:Y:S02]  /*0b20*/  IMAD.MOV.U32 R4, RZ, RZ, 0x70 ;  /* 0x00000070ff047424 */ /* 0x020fe400078e00ff */
[----:B----4-:R4:W-:Y:S03]  /*0b30*/  STS.64 [UR8], R10 ;  /* 0x0000000aff007988 */ /* 0x0109e60008000a08 */
[----:B---3--:R-:W-:-:S05]  /*0b40*/  LOP3.LUT R3, R3, 0x10, R4, 0xd8, !PT ;  /* 0x0000001003037812 */ /* 0x008fca00078ed804 */
[----:B------:R4:W-:Y:S02]  /*0b50*/  STS [UR8+0x8], R3 ;  /* 0x00000803ff007988 */ /* 0x0009e40008000808 */
.L_x_21:
[----:B-----5:R-:W-:Y:S05]  /*0b60*/  BSYNC.RECONVERGENT B1 ;  /* 0x0000000000017941 */ /* 0x020fea0003800200 */
.L_x_20:
[----:B------:R-:W-:Y:S04]  /*0b70*/  BSSY.RECONVERGENT B2, `(.L_x_22) ;  /* 0x000000f000027945 */ /* 0x000fe80003800200 */
[----:B------:R-:W-:Y:S04]  /*0b80*/  BSSY.RELIABLE B1, `(.L_x_23) ;  /* 0x000000c000017945 */ /* 0x000fe80003800100 */
[----:B------:R-:W-:Y:S05]  /*0b90*/  @P3 BRA `(.L_x_24) ;  /* 0x0000000000283947 */ /* 0x000fea0003800000 */
[----:B---34-:R-:W3:Y:S01]  /*0ba0*/  LDS R3, [UR8+0x34] ;  /* 0x00003408ff037984 */ /* 0x018ee20008000800 */
[----:B------:R-:W-:Y:S01]  /*0bb0*/  IMAD.MOV.U32 R4, RZ, RZ, 0x1f000000 ;  /* 0x1f000000ff047424 */ /* 0x000fe200078e00ff */
[----:B------:R-:W-:Y:S05]  /*0bc0*/  @P3 BREAK.RELIABLE B1 ;  /* 0x0000000000013942 */ /* 0x000fea0003800100 */
[----:B---3--:R-:W-:-:S05]  /*0bd0*/  LOP3.LUT R3, R3, 0xff000000, R4, 0xb8, !PT ;  /* 0xff00000003037812 */ /* 0x008fca00078eb804 */
[----:B------:R3:W-:Y:S01]  /*0be0*/  STS [UR8+0x34], R3 ;  /* 0x00003403ff007988 */ /* 0x0007e20008000808 */
[----:B------:R-:W-:Y:S05]  /*0bf0*/  @P3 BRA `(.L_x_25) ;  /* 0x0000000000183947 */ /* 0x000fea0003800000 */
[----:B------:R-:W4:Y:S01]  /*0c00*/  LDS R4, [UR8+0x38] ;  /* 0x00003808ff047984 */ /* 0x000f220008000800 */
[----:B---3--:R-:W-:-:S05]  /*0c10*/  IMAD.MOV.U32 R3, RZ, RZ, 0x3f ;  /* 0x0000003fff037424 */ /* 0x008fca00078e00ff */
[----:B----4-:R-:W-:-:S05]  /*0c20*/  LOP3.LUT R3, R4, 0xff, R3, 0xb8, !PT ;  /* 0x000000ff04037812 */ /* 0x010fca00078eb803 */
[----:B------:R5:W-:Y:S02]  /*0c30*/  STS [UR8+0x38], R3 ;  /* 0x00003803ff007988 */ /* 0x000be40008000808 */
.L_x_24:
[----:B------:R-:W-:Y:S05]  /*0c40*/  BSYNC.RELIABLE B1 ;  /* 0x0000000000017941 */ /* 0x000fea0003800100 */
.L_x_23:
[----:B------:R2:W-:Y:S02]  /*0c50*/  @!P3 STS [UR8+0x20], R9 ;  /* 0x00002009ff00b988 */ /* 0x0005e40008000808 */
.L_x_25:
[----:B------:R-:W-:Y:S05]  /*0c60*/  BSYNC.RECONVERGENT B2 ;  /* 0x0000000000027941 */ /* 0x000fea0003800200 */
.L_x_22:
[----:B------:R-:W-:Y:S05]  /*0c70*/  WARPSYNC.ALL ;  /* 0x0000000000007948 */ /* 0x000fea0003800000 */
[----:B------:R-:W-:Y:S01]  /*0c80*/  NOP ;  /* 0x0000000000007918 */ /* 0x000fe20000000000 */
[----:B---345:R-:W3:Y:S01]  /*0c90*/  LDC R3, c[0x0][0x39c] ;  /* 0x0000e700ff037b82 */ /* 0x038ee20000000800 */
[----:B------:R-:W-:Y:S01]  /*0ca0*/  BSSY.RECONVERGENT B2, `(.L_x_26) ;  /* 0x0000010000027945 */ /* 0x000fe20003800200 */
[----:B---3--:R-:W-:-:S05]  /*0cb0*/  VIADD R3, R3, 0xffffffff ;  /* 0xffffffff03037836 */ /* 0x008fca0000000000 */
[----:B------:R3:W-:Y:S01]  /*0cc0*/  @!P3 STS [UR8+0x24], R3 ;  /* 0x00002403ff00b988 */ /* 0x0007e20008000808 */
[----:B------:R-:W-:Y:S05]  /*0cd0*/  @P3 BRA `(.L_x_27) ;  /* 0x0000000000303947 */ /* 0x000fea0003800000 */
[----:B------:R-:W4:Y:S01]  /*0ce0*/  LDS R5, [UR8+0x34] ;  /* 0x00003408ff057984 */ /* 0x000f220008000800 */
[----:B------:R-:W5:Y:S03]  /*0cf0*/  LDC.64 R10, c[0x0][0x3b0] ;  /* 0x0000ec00ff0a7b82 */ /* 0x000f660000000a00 */
[----:B------:R-:W2:Y:S01]  /*0d00*/  LDS R4, [UR8+0x1c] ;  /* 0x00001c08ff047984 */ /* 0x000ea20008000800 */
[C---:B-----5:R-:W-:Y:S01]  /*0d10*/  SHF.L.U64.HI R8, R10.reuse, 0x1, R11 ;  /* 0x000000010a087819 */ /* 0x060fe2000001020b */
[----:B------:R-:W-:-:S03]  /*0d20*/  IMAD.SHL.U32 R7, R10, 0x2, RZ ;  /* 0x000000020a077824 */ /* 0x000fc600078e00ff */
[--C-:B--2---:R-:W-:Y:S02]  /*0d30*/  SHF.R.U32.HI R9, RZ, 0x4, R8.reuse ;  /* 0x00000004ff097819 */ /* 0x104fe40000011608 */
[----:B------:R-:W-:-:S05]  /*0d40*/  SHF.R.U64 R7, R7, 0x4, R8 ;  /* 0x0000000407077819 */ /* 0x000fca0000001208 */
[----:B------:R5:W-:Y:S01]  /*0d50*/  STS [UR8+0xc], R7 ;  /* 0x00000c07ff007988 */ /* 0x000be20008000808 */
[----:B----4-:R-:W-:Y:S02]  /*0d60*/  LOP3.LUT R5, R5, 0x7, RZ, 0xb8, !PT ;  /* 0x0000000705057812 */ /* 0x010fe400078eb8ff */
[----:B------:R-:W-:-:S03]  /*0d70*/  LOP3.LUT R4, R4, 0xf, R9, 0xb8, !PT ;  /* 0x0000000f04047812 */ /* 0x000fc600078eb809 */
[----:B------:R5:W-:Y:S04]  /*0d80*/  STS [UR8+0x34], R5 ;  /* 0x00003405ff007988 */ /* 0x000be80008000808 */
[----:B------:R5:W-:Y:S02]  /*0d90*/  STS [UR8+0x1c], R4 ;  /* 0x00001c04ff007988 */ /* 0x000be40008000808 */
.L_x_27:
[----:B------:R-:W-:Y:S05]  /*0da0*/  BSYNC.RECONVERGENT B2 ;  /* 0x0000000000027941 */ /* 0x000fea0003800200 */
.L_x_26:
[----:B------:R-:W-:Y:S04]  /*0db0*/  BSSY.RECONVERGENT B3, `(.L_x_28) ;  /* 0x000001a000037945 */ /* 0x000fe80003800200 */
[----:B------:R-:W-:Y:S04]  /*0dc0*/  BSSY.RELIABLE B2, `(.L_x_29) ;  /* 0x0000015000027945 */ /* 0x000fe80003800100 */
[----:B------:R-:W-:Y:S05]  /*0dd0*/  @P3 BRA `(.L_x_30) ;  /* 0x0000000000203947 */ /* 0x000fea0003800000 */
[----:B-----5:R-:W4:Y:S02]  /*0de0*/  LDS R4, [UR8+0x34] ;  /* 0x00003408ff047984 */ /* 0x020f240008000800 */
[----:B----4-:R-:W-:-:S05]  /*0df0*/  LOP3.LUT R4, R4, 0x38, RZ, 0xb8, !PT ;  /* 0x0000003804047812 */ /* 0x010fca00078eb8ff */
[----:B------:R4:W-:Y:S01]  /*0e00*/  STS [UR8+0x34], R4 ;  /* 0x00003404ff007988 */ /* 0x0009e20008000808 */
[----:B------:R-:W-:Y:S05]  /*0e10*/  @P3 BRA `(.L_x_31) ;  /* 0x0000000000203947 */ /* 0x000fea0003800000 */
[----:B----4-:R-:W4:Y:S01]  /*0e20*/  LDS R4, [UR8+0x8] ;  /* 0x00000808ff047984 */ /* 0x010f220008000800 */
[----:B------:R-:W-:-:S05]  /*0e30*/  IMAD.MOV.U32 R5, RZ, RZ, 0x780 ;  /* 0x00000780ff057424 */ /* 0x000fca00078e00ff */
[----:B----4-:R-:W-:-:S05]  /*0e40*/  LOP3.LUT R4, R4, 0x500, R5, 0xd8, !PT ;  /* 0x0000050004047812 */ /* 0x010fca00078ed805 */
[----:B------:R4:W-:Y:S02]  /*0e50*/  STS [UR8+0x8], R4 ;  /* 0x00000804ff007988 */ /* 0x0009e40008000808 */
.L_x_30:
[----:B------:R-:W-:Y:S05]  /*0e60*/  @P3 BRA `(.L_x_32) ;  /* 0x0000000000283947 */ /* 0x000fea0003800000 */
[----:B----45:R-:W4:Y:S02]  /*0e70*/  LDS R4, [UR8+0x8] ;  /* 0x00000808ff047984 */ /* 0x030f240008000800 */
[----:B----4-:R-:W-:-:S05]  /*0e80*/  LOP3.LUT R4, R4, 0x1800, RZ, 0xb8, !PT ;  /* 0x0000180004047812 */ /* 0x010fca00078eb8ff */
[----:B------:R5:W-:Y:S02]  /*0e90*/  STS [UR8+0x8], R4 ;  /* 0x00000804ff007988 */ /* 0x000be40008000808 */
.L_x_31:
[----:B------:R-:W-:Y:S05]  /*0ea0*/  @P3 BREAK.RELIABLE B2 ;  /* 0x0000000000023942 */ /* 0x000fea0003800100 */
[----:B------:R-:W-:Y:S05]  /*0eb0*/  @P3 BRA `(.L_x_33) ;  /* 0x0000000000243947 */ /* 0x000fea0003800000 */
[----:B----45:R-:W4:Y:S01]  /*0ec0*/  LDS R4, [UR8+0x8] ;  /* 0x00000808ff047984 */ /* 0x030f220008000800 */
[----:B------:R-:W-:-:S05]  /*0ed0*/  IMAD.MOV.U32 R5, RZ, RZ, 0x6000 ;  /* 0x00006000ff057424 */ /* 0x000fca00078e00ff */
[----:B----4-:R-:W-:-:S04]  /*0ee0*/  LOP3.LUT R4, R4, 0x4000, R5, 0xd8, !PT ;  /* 0x0000400004047812 */ /* 0x010fc800078ed805 */
[----:B------:R-:W-:-:S05]  /*0ef0*/  LOP3.LUT R4, R4, 0x400000, RZ, 0xb8, !PT ;  /* 0x0040000004047812 */ /* 0x000fca00078eb8ff */
[----:B------:R4:W-:Y:S02]  /*0f00*/  STS [UR8+0x8], R4 ;  /* 0x00000804ff007988 */ /* 0x0009e40008000808 */
.L_x_32:
[----:B------:R-:W-:Y:S05]  /*0f10*/  BSYNC.RELIABLE B2 ;  /* 0x0000000000027941 */ /* 0x000fea0003800100 */
.L_x_29:
[----:B----45:R-:W4:Y:S02]  /*0f20*/  @!P3 LDS R4, [UR8+0x8] ;  /* 0x00000808ff04b984 */ /* 0x030f240008000800 */
[----:B----4-:R-:W-:-:S05]  /*0f30*/  @!P3 LOP3.LUT R4, R4, 0x8000, RZ, 0xb8, !PT ;  /* 0x000080000404b812 */ /* 0x010fca00078eb8ff */
[----:B------:R4:W-:Y:S02]  /*0f40*/  @!P3 STS [UR8+0x8], R4 ;  /* 0x00000804ff00b988 */ /* 0x0009e40008000808 */
.L_x_33:
[----:B------:R-:W-:Y:S05]  /*0f50*/  BSYNC.RECONVERGENT B3 ;  /* 0x0000000000037941 */ /* 0x000fea0003800200 */
.L_x_28:
[----:B------:R-:W-:Y:S05]  /*0f60*/  WARPSYNC.ALL ;  /* 0x0000000000007948 */ /* 0x000fea0003800000 */
[----:B------:R-:W-:Y:S01]  /*0f70*/  NOP ;  /* 0x0000000000007918 */ /* 0x000fe20000000000 */
[----:B------:R-:W-:-:S04]  /*0f80*/  UIADD3 UR5, UPT, UPT, UR4, 0x80, URZ ;  /* 0x0000008004057890 */ /* 0x000fc8000fffe0ff */
[----:B------:R-:W-:-:S04]  /*0f90*/  UIADD3 UR26, UP0, UPT, UR5, UR20, URZ ;  /* 0x00000014051a7290 */ /* 0x000fc8000ff1e0ff */
[----:B------:R-:W-:Y:S01]  /*0fa0*/  ULEA.HI.X.SX32 UR27, UR5, UR21, 0x1, UP0 ;  /* 0x00000015051b7291 */ /* 0x000fe200080f0eff */
[----:B------:R-:W-:Y:S11]  /*0fb0*/  @P0 BRA `(.L_x_34) ;  /* 0x0000000000300947 */ /* 0x000ff60003800000 */
[----:B----45:R-:W4:Y:S01]  /*0fc0*/  S2R R4, SR_LANEID ;  /* 0x0000000000047919 */ /* 0x030f220000000000 */
[----:B------:R-:W-:Y:S05]  /*0fd0*/  WARPSYNC.ALL ;  /* 0x0000000000007948 */ /* 0x000fea0003800000 */
[----:B------:R-:W-:Y:S01]  /*0fe0*/  NOP ;  /* 0x0000000000007918 */ /* 0x000fe20000000000 */
[----:B----4-:R-:W-:-:S05]  /*0ff0*/  IMAD.SHL.U32 R8, R4, 0x4, RZ ;  /* 0x0000000404087824 */ /* 0x010fca00078e00ff */
[----:B------:R-:W4:Y:S01]  /*1000*/  LDS R7, [R8+UR8] ;  /* 0x0000000808077984 */ /* 0x000f220008000800 */
[----:B------:R-:W-:-:S05]  /*1010*/  IADD3 R4, P1, PT, R8, UR26, RZ ;  /* 0x0000001a08047c10 */ /* 0x000fca000ff3e0ff */
[----:B------:R-:W-:-:S05]  /*1020*/  IMAD.X R5, RZ, RZ, UR27, P1 ;  /* 0x0000001bff057e24 */ /* 0x000fca00088e06ff */
[----:B----4-:R4:W5:Y:S01]  /*1030*/  ATOMG.E.EXCH.STRONG.GPU PT, RZ, [R4], R7 ;  /* 0x0000000704ff73a8 */ /* 0x01096200041ee100 */
[----:B------:R-:W-:-:S04]  /*1040*/  DEPBAR {5,4,3,2,1,0} ;  /* 0x0000003f0000791a */ /* 0x000fc80000000000 */
[----:B------:R-:W2:Y:S02]  /*1050*/  CCTL.E.C.LDCU.IV.DEEP [UR26] ;  /* 0x000000001a007540 */ /* 0x000ea40009c08000 */
[----:B--2---:R4:W-:Y:S01]  /*1060*/  UTMACCTL.IV [UR26] ;  /* 0x000000001a0079b9 */ /* 0x0049e20008000000 */
[----:B------:R-:W-:Y:S01]  /*1070*/  NOP ;  /* 0x0000000000007918 */ /* 0x000fe20000000000 */
.L_x_34:
[----:B------:R-:W-:Y:S05]  /*1080*/  @P0 BRA `(.L_x_35) ;  /* 0x00000000000c0947 */ /* 0x000fea0003800000 */
[----:B------:R0:W-:Y:S01]  /*1090*/  UTMACMDFLUSH ;  /* 0x00000000000079b7 */ /* 0x0001e20000000000 */
[----:B------:R-:W-:Y:S05]  /*10a0*/  @P0 BRA `(.L_x_35) ;  /* 0x0000000000040947 */ /* 0x000fea0003800000 */
[----:B------:R-:W-:-:S04]  /*10b0*/  DEPBAR.LE SB0, 0x0 ;  /* 0x000080000000791a */ /* 0x000fc80000000000 */
.L_x_35:
[----:B------:R-:W-:Y:S05]  /*10c0*/  WARPSYNC.ALL ;  /* 0x0000000000007948 */ /* 0x000fea0003800000 */
[----:B------:R-:W-:Y:S01]  /*10d0*/  NOP ;  /* 0x0000000000007918 */ /* 0x000fe20000000000 */
[----:B-----5:R-:W-:Y:S06]  /*10e0*/  BAR.SYNC.DEFER_BLOCKING 0x0 ;  /* 0x0000000000007b1d */ /* 0x020fec0000010000 */
[----:B------:R-:W-:Y:S02]  /*10f0*/  BSSY.RECONVERGENT B3, `(.L_x_36) ;  /* 0x000000b000037945 */ /* 0x000fe40003800200 */
[----:B------:R-:W-:Y:S06]  /*1100*/  BAR.SYNC.DEFER_BLOCKING 0x0 ;  /* 0x0000000000007b1d */ /* 0x000fec0000010000 */
[----:B------:R5:W-:Y:S01]  /*1110*/  @!P0 STS [R12], RZ ;  /* 0x000000ff0c008388 */ /* 0x000be20000000800 */
[----:B------:R-:W-:Y:S01]  /*1120*/  NOP ;  /* 0x0000000000007918 */ /* 0x000fe20000000000 */
[----:B------:R-:W-:Y:S05]  /*1130*/  @P3 BRA `(.L_x_37) ;  /* 0x0000000000183947 */ /* 0x000fea0003800000 */
[----:B----4-:R-:W4:Y:S01]  /*1140*/  LDS R4, [UR8+0x8] ;  /* 0x00000808ff047984 */ /* 0x010f220008000800 */
[----:B--2---:R-:W2:Y:S01]  /*1150*/  LDC.64 R8, c[0x0][0x390] ;  /* 0x0000e400ff087b82 */ /* 0x004ea20000000a00 */
[----:B------:R-:W-:Y:S02]  /*1160*/  IMAD.MOV.U32 R5, RZ, RZ, 0x70 ;  /* 0x00000070ff057424 */ /* 0x000fe400078e00ff */
[----:B--2---:R2:W-:Y:S03]  /*1170*/  STS.64 [UR8], R8 ;  /* 0x00000008ff007988 */ /* 0x0045e60008000a08 */
[----:B----4-:R-:W-:-:S05]  /*1180*/  LOP3.LUT R4, R4, 0x10, R5, 0xd8, !PT ;  /* 0x0000001004047812 */ /* 0x010fca00078ed805 */
[----:B------:R2:W-:Y:S02]  /*1190*/  STS [UR8+0x8], R4 ;  /* 0x00000804ff007988 */ /* 0x0005e40008000808 */
.L_x_37:
[----:B----4-:R-:W-:Y:S05]  /*11a0*/  BSYNC.RECONVERGENT B3 ;  /* 0x0000000000037941 */ /* 0x010fea0003800200 */
.L_x_36:
[----:B------:R-:W-:Y:S04]  /*11b0*/  BSSY.RECONVERGENT B4, `(.L_x_38) ;  /* 0x0000011000047945 */ /* 0x000fe80003800200 */
[----:B------:R-:W-:Y:S04]  /*11c0*/  BSSY.RELIABLE B3, `(.L_x_39) ;  /* 0x000000e000037945 */ /* 0x000fe80003800100 */
[----:B------:R-:W-:Y:S05]  /*11d0*/  @P3 BRA `(.L_x_40) ;  /* 0x0000000000243947 */ /* 0x000fea0003800000 */
[----:B--2---:R-:W2:Y:S01]  /*11e0*/  LDS R4, [UR8+0x34] ;  /* 0x00003408ff047984 */ /* 0x004ea20008000800 */
[----:B------:R-:W-:-:S05]  /*11f0*/  IMAD.MOV.U32 R5, RZ, RZ, 0x3f000000 ;  /* 0x3f000000ff057424 */ /* 0x000fca00078e00ff */
[----:B--2---:R-:W-:-:S05]  /*1200*/  LOP3.LUT R4, R4, 0xff000000, R5, 0xb8, !PT ;  /* 0xff00000004047812 */ /* 0x004fca00078eb805 */
[----:B------:R2:W-:Y:S01]  /*1210*/  STS [UR8+0x34], R4 ;  /* 0x00003404ff007988 */ /* 0x0005e20008000808 */
[----:B------:R-:W-:Y:S05]  /*1220*/  @P3 BRA `(.L_x_41) ;  /* 0x00000000001c3947 */ /* 0x000fea0003800000 */
[----:B--2---:R-:W2:Y:S01]  /*1230*/  LDS R4, [UR8+0x38] ;  /* 0x00003808ff047984 */ /* 0x004ea20008000800 */
[----:B------:R-:W-:-:S05]  /*1240*/  IMAD.MOV.U32 R5, RZ, RZ, 0x7f ;  /* 0x0000007fff057424 */ /* 0x000fca00078e00ff */
[----:B--2---:R-:W-:-:S05]  /*1250*/  LOP3.LUT R4, R4, 0xff, R5, 0xb8, !PT ;  /* 0x000000ff04047812 */ /* 0x004fca00078eb805 */
[----:B------:R4:W-:Y:S02]  /*1260*/  STS [UR8+0x38], R4 ;  /* 0x00003804ff007988 */ /* 0x0009e40008000808 */
.L_x_40:
[----:B------:R-:W-:Y:S05]  /*1270*/  @P3 BREAK.RELIABLE B3 ;  /* 0x0000000000033942 */ /* 0x000fea0003800100 */
[----:B------:R-:W-:Y:S05]  /*1280*/  @P3 BRA `(.L_x_42) ;  /* 0x00000000000c3947 */ /* 0x000fea0003800000 */
[----:B------:R2:W-:Y:S02]  /*1290*/  STS [UR8+0x20], R3 ;  /* 0x00002003ff007988 */ /* 0x0005e40008000808 */
.L_x_41:
[----:B------:R-:W-:Y:S05]  /*12a0*/  BSYNC.RELIABLE B3 ;  /* 0x0000000000037941 */ /* 0x000fea0003800100 */
.L_x_39:
[----:B------:R2:W-:Y:S02]  /*12b0*/  @!P3 STS [UR8+0x24], R2 ;  /* 0x00002402ff00b988 */ /* 0x0005e40008000808 */
.L_x_42:
[----:B------:R-:W-:Y:S05]  /*12c0*/  BSYNC.RECONVERGENT B4 ;  /* 0x0000000000047941 */ /* 0x000fea0003800200 */
.L_x_38:
[----:B------:R-:W-:Y:S05]  /*12d0*/  WARPSYNC.ALL ;  /* 0x0000000000007948 */ /* 0x000fea0003800000 */
[----:B------:R-:W-:Y:S01]  /*12e0*/  NOP ;  /* 0x0000000000007918 */ /* 0x000fe20000000000 */
[----:B------:R-:W-:Y:S04]  /*12f0*/  BSSY.RECONVERGENT B4, `(.L_x_43) ;  /* 0x000000e000047945 */ /* 0x000fe80003800200 */
[----:B------:R-:W-:Y:S05]  /*1300*/  @P3 BRA `(.L_x_44) ;  /* 0x0000000000303947 */ /* 0x000fea0003800000 */
[----:B--23--:R-:W2:Y:S01]  /*1310*/  LDS R3, [UR8+0x34] ;  /* 0x00003408ff037984 */ /* 0x00cea20008000800 */
[----:B----4-:R-:W3:Y:S03]  /*1320*/  LDC.64 R4, c[0x0][0x3b8] ;  /* 0x0000ee00ff047b82 */ /* 0x010ee60000000a00 */
        /* <DEDUP_REMOVED lines=10> */
.L_x_44:
[----:B------:R-:W-:Y:S05]  /*13d0*/  BSYNC.RECONVERGENT B4 ;  /* 0x0000000000047941 */ /* 0x000fea0003800200 */
.L_x_43:
[----:B------:R-:W-:Y:S04]  /*13e0*/  BSSY.RECONVERGENT B5, `(.L_x_45) ;  /* 0x000001a000057945 */ /* 0x000fe80003800200 */
[----:B------:R-:W-:Y:S04]  /*13f0*/  BSSY.RELIABLE B4, `(.L_x_46) ;  /* 0x0000015000047945 */ /* 0x000fe80003800100 */
[----:B------:R-:W-:Y:S05]  /*1400*/  @P3 BRA `(.L_x_47) ;  /* 0x0000000000203947 */ /* 0x000fea0003800000 */
[----:B--23--:R-:W2:Y:S02]  /*1410*/  LDS R2, [UR8+0x34] ;  /* 0x00003408ff027984 */ /* 0x00cea40008000800 */
[----:B--2---:R-:W-:-:S05]  /*1420*/  LOP3.LUT R2, R2, 0x38, RZ, 0xb8, !PT ;  /* 0x0000003802027812 */ /* 0x004fca00078eb8ff */
[----:B------:R2:W-:Y:S01]  /*1430*/  STS [UR8+0x34], R2 ;  /* 0x00003402ff007988 */ /* 0x0005e20008000808 */
[----:B------:R-:W-:Y:S05]  /*1440*/  @P3 BRA `(.L_x_48) ;  /* 0x0000000000203947 */ /* 0x000fea0003800000 */
[----:B--2---:R-:W2:Y:S01]  /*1450*/  LDS R2, [UR8+0x8] ;  /* 0x00000808ff027984 */ /* 0x004ea20008000800 */
[----:B------:R-:W-:-:S05]  /*1460*/  IMAD.MOV.U32 R3, RZ, RZ, 0x780 ;  /* 0x00000780ff037424 */ /* 0x000fca00078e00ff */
[----:B--2---:R-:W-:-:S05]  /*1470*/  LOP3.LUT R2, R2, 0x500, R3, 0xd8, !PT ;  /* 0x0000050002027812 */ /* 0x004fca00078ed803 */
[----:B------:R2:W-:Y:S02]  /*1480*/  STS [UR8+0x8], R2 ;  /* 0x00000802ff007988 */ /* 0x0005e40008000808 */
.L_x_47:
[----:B------:R-:W-:Y:S05]  /*1490*/  @P3 BRA `(.L_x_49) ;  /* 0x0000000000283947 */ /* 0x000fea0003800000 */
[----:B--23--:R-:W2:Y:S02]  /*14a0*/  LDS R2, [UR8+0x8] ;  /* 0x00000808ff027984 */ /* 0x00cea40008000800 */
[----:B--2---:R-:W-:-:S05]  /*14b0*/  LOP3.LUT R2, R2, 0x1800, RZ, 0xb8, !PT ;  /* 0x0000180002027812 */ /* 0x004fca00078eb8ff */
[----:B------:R3:W-:Y:S02]  /*14c0*/  STS [UR8+0x8], R2 ;  /* 0x00000802ff007988 */ /* 0x0007e40008000808 */
.L_x_48:
[----:B------:R-:W-:Y:S05]  /*14d0*/  @P3 BREAK.RELIABLE B4 ;  /* 0x0000000000043942 */ /* 0x000fea0003800100 */
[----:B------:R-:W-:Y:S05]  /*14e0*/  @P3 BRA `(.L_x_50) ;  /* 0x0000000000243947 */ /* 0x000fea0003800000 */
[----:B--23--:R-:W2:Y:S01]  /*14f0*/  LDS R2, [UR8+0x8] ;  /* 0x00000808ff027984 */ /* 0x00cea20008000800 */
[----:B------:R-:W-:-:S05]  /*1500*/  IMAD.MOV.U32 R3, RZ, RZ, 0x6000 ;  /* 0x00006000ff037424 */ /* 0x000fca00078e00ff */
[----:B--2---:R-:W-:-:S04]  /*1510*/  LOP3.LUT R2, R2, 0x6000, R3, 0xd8, !PT ;  /* 0x0000600002027812 */ /* 0x004fc800078ed803 */
[----:B------:R-:W-:-:S05]  /*1520*/  LOP3.LUT R2, R2, 0x400000, RZ, 0xb8, !PT ;  /* 0x0040000002027812 */ /* 0x000fca00078eb8ff */
[----:B------:R2:W-:Y:S02]  /*1530*/  STS [UR8+0x8], R2 ;  /* 0x00000802ff007988 */ /* 0x0005e40008000808 */
.L_x_49:
[----:B------:R-:W-:Y:S05]  /*1540*/  BSYNC.RELIABLE B4 ;  /* 0x0000000000047941 */ /* 0x000fea0003800100 */
.L_x_46:
[----:B--23--:R-:W2:Y:S02]  /*1550*/  @!P3 LDS R2, [UR8+0x8] ;  /* 0x00000808ff02b984 */ /* 0x00cea40008000800 */
[----:B--2---:R-:W-:-:S05]  /*1560*/  @!P3 LOP3.LUT R2, R2, 0x8000, RZ, 0xb8, !PT ;  /* 0x000080000202b812 */ /* 0x004fca00078eb8ff */
[----:B------:R2:W-:Y:S02]  /*1570*/  @!P3 STS [UR8+0x8], R2 ;  /* 0x00000802ff00b988 */ /* 0x0005e40008000808 */
.L_x_50:
[----:B------:R-:W-:Y:S05]  /*1580*/  BSYNC.RECONVERGENT B5 ;  /* 0x0000000000057941 */ /* 0x000fea0003800200 */
.L_x_45:
[----:B------:R-:W-:Y:S05]  /*1590*/  WARPSYNC.ALL ;  /* 0x0000000000007948 */ /* 0x000fea0003800000 */
[----:B------:R-:W-:Y:S01]  /*15a0*/  NOP ;  /* 0x0000000000007918 */ /* 0x000fe20000000000 */
[----:B------:R-:W-:-:S04]  /*15b0*/  UIADD3 UR4, UPT, UPT, UR4, 0x100, URZ ;  /* 0x0000010004047890 */ /* 0x000fc8000fffe0ff */
[----:B------:R-:W-:-:S04]  /*15c0*/  UIADD3 UR20, UP0, UPT, UR4, UR20, URZ ;  /* 0x0000001404147290 */ /* 0x000fc8000ff1e0ff */
[----:B------:R-:W-:Y:S01]  /*15d0*/  ULEA.HI.X.SX32 UR21, UR4, UR21, 0x1, UP0 ;  /* 0x0000001504157291 */ /* 0x000fe200080f0eff */
[----:B------:R-:W-:Y:S11]  /*15e0*/  @P0 BRA `(.L_x_51) ;  /* 0x0000000000300947 */ /* 0x000ff60003800000 */
[----:B--23--:R-:W2:Y:S01]  /*15f0*/  S2R R2, SR_LANEID ;  /* 0x0000000000027919 */ /* 0x00cea20000000000 */
[----:B------:R-:W-:Y:S05]  /*1600*/  WARPSYNC.ALL ;  /* 0x0000000000007948 */ /* 0x000fea0003800000 */
[----:B------:R-:W-:Y:S01]  /*1610*/  NOP ;  /* 0x0000000000007918 */ /* 0x000fe20000000000 */
[----:B--2-4-:R-:W-:-:S05]  /*1620*/  IMAD.SHL.U32 R4, R2, 0x4, RZ ;  /* 0x0000000402047824 */ /* 0x014fca00078e00ff */
[----:B------:R-:W2:Y:S01]  /*1630*/  LDS R5, [R4+UR8] ;  /* 0x0000000804057984 */ /* 0x000ea20008000800 */
[----:B------:R-:W-:-:S05]  /*1640*/  IADD3 R2, P1, PT, R4, UR20, RZ ;  /* 0x0000001404027c10 */ /* 0x000fca000ff3e0ff */
[----:B------:R-:W-:-:S05]  /*1650*/  IMAD.X R3, RZ, RZ, UR21, P1 ;  /* 0x00000015ff037e24 */ /* 0x000fca00088e06ff */
[----:B--2---:R2:W3:Y:S01]  /*1660*/  ATOMG.E.EXCH.STRONG.GPU PT, RZ, [R2], R5 ;  /* 0x0000000502ff73a8 */ /* 0x0044e200041ee100 */
[----:B------:R-:W-:-:S04]  /*1670*/  DEPBAR {5,4,3,2,1,0} ;  /* 0x0000003f0000791a */ /* 0x000fc80000000000 */
[----:B------:R-:W4:Y:S02]  /*1680*/  CCTL.E.C.LDCU.IV.DEEP [UR20] ;  /* 0x0000000014007540 */ /* 0x000f240009c08000 */
[----:B----4-:R2:W-:Y:S01]  /*1690*/  UTMACCTL.IV [UR20] ;  /* 0x00000000140079b9 */ /* 0x0105e20008000000 */
[----:B------:R-:W-:Y:S01]  /*16a0*/  NOP ;  /* 0x0000000000007918 */ /* 0x000fe20000000000 */
.L_x_51:
[----:B------:R-:W-:Y:S05]  /*16b0*/  @P0 BRA `(.L_x_52) ;  /* 0x00000000000c0947 */ /* 0x000fea0003800000 */
[----:B------:R0:W-:Y:S01]  /*16c0*/  UTMACMDFLUSH ;  /* 0x00000000000079b7 */ /* 0x0001e20000000000 */
[----:B------:R-:W-:Y:S05]  /*16d0*/  @P0 BRA `(.L_x_52) ;  /* 0x0000000000040947 */ /* 0x000fea0003800000 */
[----:B------:R-:W-:-:S04]  /*16e0*/  DEPBAR.LE SB0, 0x0 ;  /* 0x000080000000791a */ /* 0x000fc80000000000 */
.L_x_52:
[----:B------:R-:W-:Y:S05]  /*16f0*/  WARPSYNC.ALL ;  /* 0x0000000000007948 */ /* 0x000fea0003800000 */
[----:B------:R-:W-:Y:S01]  /*1700*/  NOP ;  /* 0x0000000000007918 */ /* 0x000fe20000000000 */
[----:B---3--:R-:W-:Y:S01]  /*1710*/  BAR.SYNC.DEFER_BLOCKING 0x0 ;  /* 0x0000000000007b1d */ /* 0x008fe20000010000 */
[----:B--2---:R-:W-:Y:S01]  /*1720*/  SHF.R.U32.HI R2, RZ, 0x5, R0 ;  /* 0x00000005ff027819 */ /* 0x004fe20000011600 */
[----:B------:R-:W-:-:S03]  /*1730*/  UIADD3 UR12, UPT, UPT, UR8, 0xc020, URZ ;  /* 0x0000c020080c7890 */ /* 0x000fc6000fffe0ff */
[----:B------:R-:W-:Y:S01]  /*1740*/  R2UR UR22, R2 ;  /* 0x00000000021672ca */ /* 0x000fe200000e0000 */
[----:B------:R-:W-:Y:S01]  /*1750*/  VOTEU.ALL UP0, P3 ;  /* 0x0000000000ff7886 */ /* 0x000fe20001800000 */
[----:B------:R-:W-:Y:S01]  /*1760*/  UMOV UR4, 0x1 ;  /* 0x0000000100047882 */ /* 0x000fe20000000000 */
[----:B------:R-:W-:Y:S01]  /*1770*/  VOTEU.ALL UP1, P3 ;  /* 0x0000000000ff7886 */ /* 0x000fe20001820000 */
[----:B------:R-:W-:Y:S02]  /*1780*/  BSSY.RECONVERGENT B5, `(.L_x_53) ;  /* 0x0000018000057945 */ /* 0x000fe40003800200 */
[----:B------:R-:W-:-:S04]  /*1790*/  @!UP0 UIADD3 UR10, UPT, UPT, -UR4, 0x100000, URZ ;  /* 0x00100000040a8890 */ /* 0x000fc8000fffe1ff */
[----:B------:R-:W-:Y:S02]  /*17a0*/  @!UP0 USHF.L.U32 UR11, UR10, 0xb, URZ ;  /* 0x0000000b0a0b8899 */ /* 0x000fe400080006ff */
[----:B------:R-:W-:Y:S02]  /*17b0*/  @!UP0 USHF.L.U32 UR10, UR10, 0x1, URZ ;  /* 0x000000010a0a8899 */ /* 0x000fe400080006ff */
[----:B------:R-:W-:-:S04]  /*17c0*/  @!UP0 UIADD3 UR4, UPT, UPT, -UR4, 0x100000, URZ ;  /* 0x0010000004048890 */ /* 0x000fc8000fffe1ff */
[----:B------:R-:W-:Y:S02]  /*17d0*/  @!UP0 USHF.L.U32 UR5, UR4, 0xb, URZ ;  /* 0x0000000b04058899 */ /* 0x000fe400080006ff */
[----:B------:R-:W-:Y:S01]  /*17e0*/  @!UP0 USHF.L.U32 UR4, UR4, 0x1, URZ ;  /* 0x0000000104048899 */ /* 0x000fe200080006ff */
[----:B------:R-:W-:Y:S01]  /*17f0*/  VOTEU.ALL UP0, P3 ;  /* 0x0000000000ff7886 */ /* 0x000fe20001800000 */
[----:B------:R-:W2:Y:S04]  /*1800*/  FENCE.VIEW.ASYNC.S ;  /* 0x00000000000073c6 */ /* 0x000ea80000000000 */
[----:B--2---:R2:W3:Y:S06]  /*1810*/  @!UP0 SYNCS.EXCH.64 URZ, [UR8+0xc000], UR10 ;  /* 0x00c0000a08ff85b2 */ /* 0x0044ec0008000100 */
[----:B------:R2:W3:Y:S02]  /*1820*/  @!UP1 SYNCS.EXCH.64 URZ, [UR8+0xc020], UR4 ;  /* 0x00c0200408ff95b2 */ /* 0x0004e40008000100 */
[----:B---3--:R-:W-:Y:S06]  /*1830*/  BAR.SYNC.DEFER_BLOCKING 0x0 ;  /* 0x0000000000007b1d */ /* 0x008fec0000010000 */
[----:B------:R-:W-:Y:S05]  /*1840*/  @P3 BRA `(.L_x_54) ;  /* 0x00000000002c3947 */ /* 0x000fea0003800000 */
[----:B--2---:R-:W-:Y:S02]  /*1850*/  UMOV UR4, 0x1 ;  /* 0x0000000100047882 */ /* 0x004fe40000000000 */
[----:B------:R-:W-:-:S04]  /*1860*/  UIADD3 UR10, UPT, UPT, -UR4, 0x100000, URZ ;  /* 0x00100000040a7890 */ /* 0x000fc8000fffe1ff */
[----:B------:R-:W-:Y:S02]  /*1870*/  USHF.L.U32 UR11, UR10, 0xb, URZ ;  /* 0x0000000b0a0b7899 */ /* 0x000fe400080006ff */
[----:B------:R-:W-:Y:S02]  /*1880*/  USHF.L.U32 UR10, UR10, 0x1, URZ ;  /* 0x000000010a0a7899 */ /* 0x000fe400080006ff */
[----:B------:R-:W-:-:S04]  /*1890*/  UIADD3 UR4, UPT, UPT, -UR4, 0x100000, URZ ;  /* 0x0010000004047890 */ /* 0x000fc8000fffe1ff */
[----:B------:R-:W-:Y:S02]  /*18a0*/  USHF.L.U32 UR5, UR4, 0xb, URZ ;  /* 0x0000000b04057899 */ /* 0x000fe400080006ff */
[----:B------:R-:W-:Y:S01]  /*18b0*/  USHF.L.U32 UR4, UR4, 0x1, URZ ;  /* 0x0000000104047899 */ /* 0x000fe200080006ff */
[----:B------:R-:W2:Y:S03]  /*18c0*/  FENCE.VIEW.ASYNC.S ;  /* 0x00000000000073c6 */ /* 0x000ea60000000000 */
[----:B--2---:R3:W2:Y:S08]  /*18d0*/  SYNCS.EXCH.64 URZ, [UR8+0xc008], UR10 ;  /* 0x00c0080a08ff75b2 */ /* 0x0046b00008000100 */
[----:B------:R3:W4:Y:S02]  /*18e0*/  SYNCS.EXCH.64 URZ, [UR8+0xc028], UR4 ;  /* 0x00c0280408ff75b2 */ /* 0x0007240008000100 */
[----:B---3--:R-:W-:Y:S01]  /*18f0*/  NOP ;  /* 0x0000000000007918 */ /* 0x008fe20000000000 */
.L_x_54:
[----:B--2---:R-:W-:Y:S05]  /*1900*/  BSYNC.RECONVERGENT B5 ;  /* 0x0000000000057941 */ /* 0x004fea0003800200 */
.L_x_53:
[----:B----4-:R-:W-:Y:S06]  /*1910*/  BAR.SYNC.DEFER_BLOCKING 0x0 ;  /* 0x0000000000007b1d */ /* 0x010fec0000010000 */
[----:B------:R-:W-:Y:S04]  /*1920*/  BSSY.RECONVERGENT B5, `(.L_x_55) ;  /* 0x000000d000057945 */ /* 0x000fe80003800200 */
[----:B------:R-:W-:Y:S05]  /*1930*/  @P3 BRA `(.L_x_56) ;  /* 0x00000000002c3947 */ /* 0x000fea0003800000 */
[----:B------:R-:W-:Y:S02]  /*1940*/  UMOV UR4, 0x1 ;  /* 0x0000000100047882 */ /* 0x000fe40000000000 */
[----:B------:R-:W-:-:S04]  /*1950*/  UIADD3 UR10, UPT, UPT, -UR4, 0x100000, URZ ;  /* 0x00100000040a7890 */ /* 0x000fc8000fffe1ff */
[----:B------:R-:W-:Y:S02]  /*1960*/  USHF.L.U32 UR11, UR10, 0xb, URZ ;  /* 0x0000000b0a0b7899 */ /* 0x000fe400080006ff */
[----:B------:R-:W-:Y:S02]  /*1970*/  USHF.L.U32 UR10, UR10, 0x1, URZ ;  /* 0x000000010a0a7899 */ /* 0x000fe400080006ff */
[----:B------:R-:W-:-:S04]  /*1980*/  UIADD3 UR4, UPT, UPT, -UR4, 0x100000, URZ ;  /* 0x0010000004047890 */ /* 0x000fc8000fffe1ff */
[----:B------:R-:W-:Y:S02]  /*1990*/  USHF.L.U32 UR5, UR4, 0xb, URZ ;  /* 0x0000000b04057899 */ /* 0x000fe400080006ff */
[----:B------:R-:W-:Y:S01]  /*19a0*/  USHF.L.U32 UR4, UR4, 0x1, URZ ;  /* 0x0000000104047899 */ /* 0x000fe200080006ff */
[----:B------:R-:W2:Y:S03]  /*19b0*/  FENCE.VIEW.ASYNC.S ;  /* 0x00000000000073c6 */ /* 0x000ea60000000000 */
[----:B--2---:R2:W3:Y:S08]  /*19c0*/  SYNCS.EXCH.64 URZ, [UR8+0xc010], UR10 ;  /* 0x00c0100a08ff75b2 */ /* 0x0044f00008000100 */
[----:B------:R2:W4:Y:S01]  /*19d0*/  SYNCS.EXCH.64 URZ, [UR8+0xc030], UR4 ;  /* 0x00c0300408ff75b2 */ /* 0x0005220008000100 */
[----:B------:R-:W-:Y:S01]  /*19e0*/  NOP ;  /* 0x0000000000007918 */ /* 0x000fe20000000000 */
.L_x_56:
[----:B--2---:R-:W-:Y:S05]  /*19f0*/  BSYNC.RECONVERGENT B5 ;  /* 0x0000000000057941 */ /* 0x004fea0003800200 */
.L_x_55:
[----:B---34-:R-:W-:Y:S01]  /*1a00*/  BAR.SYNC.DEFER_BLOCKING 0x0 ;  /* 0x0000000000007b1d */ /* 0x018fe20000010000 */
[----:B------:R-:W-:Y:S01]  /*1a10*/  USHF.L.U32 UR15, UR7, 0x7, URZ ;  /* 0x00000007070f7899 */ /* 0x000fe200080006ff */
[----:B------:R-:W-:Y:S01]  /*1a20*/  ISETP.GE.AND P0, PT, R6, 0x1, PT ;  /* 0x000000010600780c */ /* 0x000fe20003f06270 */
[----:B------:R-:W-:-:S03]  /*1a30*/  USHF.L.U32 UR19, UR9, 0x6, URZ ;  /* 0x0000000609137899 */ /* 0x000fc600080006ff */
        /* <DEDUP_REMOVED lines=13> */
.L_x_58:
[----:B--2---:R-:W-:Y:S05]  /*1b10*/  BSYNC.RECONVERGENT B5 ;  /* 0x0000000000057941 */ /* 0x004fea0003800200 */
.L_x_57:
[----:B------:R-:W-:Y:S05]  /*1b20*/  @!P0 BRA `(.L_x_59) ;  /* 0x0000000800148947 */ /* 0x000fea0003800000 */
[----:B---34-:R-:W-:Y:S01]  /*1b30*/  BAR.SYNC.DEFER_BLOCKING 0x0 ;  /* 0x0000000000007b1d */ /* 0x018fe20000010000 */
[----:B------:R-:W-:Y:S01]  /*1b40*/  @!P3 IMAD.MOV.U32 R2, RZ, RZ, 0x3000 ;  /* 0x00003000ff02b424 */ /* 0x000fe200078e00ff */
[----:B------:R-:W-:Y:S02]  /*1b50*/  ELECT P1, URZ, PT ;  /* 0x0000000000ff782f */ /* 0x000fe40003820000 */
[----:B------:R-:W-:Y:S02]  /*1b60*/  ELECT P0, URZ, PT ;  /* 0x0000000000ff782f */ /* 0x000fe40003800000 */
[C---:B------:R-:W-:Y:S01]  /*1b70*/  ISETP.LT.U32.AND P1, PT, R36.reuse, 0x20, P1 ;  /* 0x000000202400780c */ /* 0x040fe20000f21070 */
[----:B------:R-:W-:Y:S01]  /*1b80*/  UMOV UR11, UR15 ;  /* 0x0000000f000b7c82 */ /* 0x000fe20008000000 */
[----:B------:R-:W-:Y:S01]  /*1b90*/  ISETP.LT.U32.AND P0, PT, R36, 0x20, P0 ;  /* 0x000000202400780c */ /* 0x000fe20000701070 */
[----:B------:R-:W-:-:S10]  /*1ba0*/  UIADD3 UR16, UPT, UPT, UR8, 0x8000, URZ ;  /* 0x0000800008107890 */ /* 0x000fd4000fffe0ff */
[----:B------:R-:W-:Y:S01]  /*1bb0*/  VOTEU.ANY UP0, P1 ;  /* 0x0000000000ff7886 */ /* 0x000fe20000800100 */
[----:B------:R-:W-:Y:S01]  /*1bc0*/  VOTEU.ANY UP2, P1 ;  /* 0x0000000000ff7886 */ /* 0x000fe20000840100 */
[----:B------:R-:W-:Y:S01]  /*1bd0*/  VOTEU.ANY UP1, P0 ;  /* 0x0000000000ff7886 */ /* 0x000fe20000020100 */
[----:B------:R-:W-:Y:S01]  /*1be0*/  VOTEU.ANY UP3, P0 ;  /* 0x0000000000ff7886 */ /* 0x000fe20000060100 */
[----:B------:R2:W-:Y:S01]  /*1bf0*/  @!P3 SYNCS.ARRIVE.TRANS64 RZ, [UR8+0xc000], R2 ;  /* 0x00c00002ffffb9a7 */ /* 0x0005e20008000008 */
[----:B------:R3:W-:Y:S06]  /*1c00*/  MEMBAR.ALL.CTA ;  /* 0x0000000000007992 */ /* 0x0007ec0000008000 */
[----:B---3--:R-:W3:Y:S01]  /*1c10*/  FENCE.VIEW.ASYNC.S ;  /* 0x00000000000073c6 */ /* 0x008ee20000000000 */
[----:B------:R-:W-:Y:S01]  /*1c20*/  @UP0 UIADD3 UR9, UPT, UPT, UR8, 0xc000, URZ ;  /* 0x0000c00008090890 */ /* 0x000fe2000fffe0ff */
[----:B------:R-:W-:Y:S01]  /*1c30*/  @UP0 UMOV UR10, URZ ;  /* 0x000000ff000a0c82 */ /* 0x000fe20008000000 */
[----:B------:R-:W-:Y:S01]  /*1c40*/  @UP1 UIADD3 UR17, UPT, UPT, UR8, 0xc000, URZ ;  /* 0x0000c00008111890 */ /* 0x000fe2000fffe0ff */
[----:B------:R-:W-:Y:S01]  /*1c50*/  @UP1 UMOV UR18, URZ ;  /* 0x000000ff00121c82 */ /* 0x000fe20008000000 */
[----:B------:R-:W-:Y:S01]  /*1c60*/  UISETP.NE.U32.AND UP0, UPT, UR22, URZ, UPT ;  /* 0x000000ff1600728c */ /* 0x000fe2000bf05070 */
[----:B---3--:R-:W-:Y:S06]  /*1c70*/  BAR.SYNC.DEFER_BLOCKING 0x0 ;  /* 0x0000000000007b1d */ /* 0x008fec0000010000 */
[----:B------:R2:W-:Y:S02]  /*1c80*/  @UP2 UTMALDG.2D [UR8], [UR24] ;  /* 0x00000008180025b4 */ /* 0x0005e40008008000 */
[----:B------:R-:W-:Y:S06]  /*1c90*/  BAR.SYNC.DEFER_BLOCKING 0x0 ;  /* 0x0000000000007b1d */ /* 0x000fec0000010000 */
[----:B------:R2:W-:Y:S02]  /*1ca0*/  @UP3 UTMALDG.2D [UR16], [UR26] ;  /* 0x000000101a0035b4 */ /* 0x0005e40008008000 */
[----:B------:R-:W-:Y:S06]  /*1cb0*/  BAR.SYNC.DEFER_BLOCKING 0x0 ;  /* 0x0000000000007b1d */ /* 0x000fec0000010000 */
[----:B------:R-:W3:Y:S02]  /*1cc0*/  SYNCS.PHASECHK.TRANS64.TRYWAIT P0, [UR8+0xc000], RZ ;  /* 0x00c000ffff0075a7 */ /* 0x000ee40008001108 */
[----:B--23--:R-:W-:Y:S05]  /*1cd0*/  @!P0 BRA `(.L_x_60) ;  /* 0x0000000c007c8947 */ /* 0x00cfea0003800000 */
.L_x_78:
[----:B------:R-:W-:Y:S05]  /*1ce0*/  BRA.U UP0, `(.L_x_61) ;  /* 0x00000001004c7547 */ /* 0x000fea000b800000 */
[----:B------:R-:W-:Y:S02]  /*1cf0*/  USHF.R.U32.HI UR4, URZ, 0x4, UR8 ;  /* 0x00000004ff047899 */ /* 0x000fe40008011608 */
[----:B------:R-:W-:Y:S02]  /*1d00*/  USHF.R.U32.HI UR6, URZ, 0x4, UR16 ;  /* 0x00000004ff067899 */ /* 0x000fe40008011610 */
[----:B------:R-:W-:Y:S02]  /*1d10*/  USGXT.U32 UR4, UR4, 0xe ;  /* 0x0000000e0404789a */ /* 0x000fe40008000000 */
[----:B------:R-:W-:Y:S01]  /*1d20*/  USGXT.U32 UR6, UR6, 0xe ;  /* 0x0000000e0606789a */ /* 0x000fe20008000000 */
[----:B------:R-:W-:Y:S01]  /*1d30*/  UMOV UR10, 0xfffffffe ;  /* 0xfffffffe000a7882 */ /* 0x000fe20000000000 */
[----:B------:R-:W-:Y:S01]  /*1d40*/  UMOV UR11, 0x7fffbfdf ;  /* 0x7fffbfdf000b7882 */ /* 0x000fe20000000000 */
[----:B------:R-:W-:Y:S01]  /*1d50*/  UMOV UR5, URZ ;  /* 0x000000ff00057c82 */ /* 0x000fe20008000000 */
[----:B------:R-:W-:Y:S01]  /*1d60*/  UMOV UR7, URZ ;  /* 0x000000ff00077c82 */ /* 0x000fe20008000000 */
[----:B------:R-:W-:-:S02]  /*1d70*/  UIADD3.64 UR16, UPT, UPT, UR4, -UR10, URZ ;  /* 0x8000000a04107297 */ /* 0x000fc4000fffe0ff */
[----:B------:R-:W-:Y:S01]  /*1d80*/  UIADD3.64 UR10, UPT, UPT, UR6, -UR10, URZ ;  /* 0x8000000a060a7297 */ /* 0x000fe2000fffe0ff */
[----:B------:R-:W-:Y:S01]  /*1d90*/  UMOV UR28, 0x0 ;  /* 0x00000000001c7882 */ /* 0x000fe20000000000 */
[----:B------:R-:W-:Y:S01]  /*1da0*/  UMOV UR29, 0x8100490 ;  /* 0x08100490001d7882 */ /* 0x000fe20000000000 */
[----:B------:R-:W-:Y:S01]  /*1db0*/  UMOV UR5, 0x80004020 ;  /* 0x8000402000057882 */ /* 0x000fe20000000000 */
[----:B------:R-:W-:Y:S01]  /*1dc0*/  UMOV UR7, 0x80004020 ;  /* 0x8000402000077882 */ /* 0x000fe20000000000 */
[----:B------:R-:W-:Y:S01]  /*1dd0*/  UMOV UR30, 0x0 ;  /* 0x00000000001e7882 */ /* 0x000fe20000000000 */
[----:B------:R-:W-:Y:S01]  /*1de0*/  UMOV UR31, 0x8100490 ;  /* 0x08100490001f7882 */ /* 0x000fe20000000000 */
[----:B------:R2:W-:Y:S02]  /*1df0*/  UTCHMMA gdesc[UR4], gdesc[UR6], tmem[UR23], tmem[UR28], idesc[UR29], !UPT ;  /* 0x00ff1c06040075ea */ /* 0x0005e4000f800017 */
[----:B------:R2:W-:Y:S01]  /*1e00*/  UTCHMMA gdesc[UR16], gdesc[UR10], tmem[UR23], tmem[UR30], idesc[UR31], UPT ;  /* 0x00ff1e0a100075ea */ /* 0x0005e2000b800017 */
[----:B------:R-:W-:-:S02]  /*1e10*/  NOP ;  /* 0x0000000000007918 */ /* 0x000fc40000000000 */
.L_x_61:
[----:B------:R-:W-:Y:S01]  /*1e20*/  ELECT P0, URZ, PT ;  /* 0x0000000000ff782f */ /* 0x000fe20003800000 */
[----:B--2---:R-:W-:Y:S01]  /*1e30*/  UMOV UR4, UR12 ;  /* 0x0000000c00047c82 */ /* 0x004fe20008000000 */
[----:B------:R-:W-:Y:S02]  /*1e40*/  UMOV UR5, URZ ;  /* 0x000000ff00057c82 */ /* 0x000fe40008000000 */
[----:B------:R-:W-:-:S13]  /*1e50*/  ISETP.LT.U32.AND P0, PT, R36, 0x20, P0 ;  /* 0x000000202400780c */ /* 0x000fda0000701070 */
[----:B------:R-:W-:Y:S01]  /*1e60*/  VOTEU.ANY UP0, P0 ;  /* 0x0000000000ff7886 */ /* 0x000fe20000000100 */
[----:B------:R-:W-:Y:S01]  /*1e70*/  VOTEU.ANY UP1, P0 ;  /* 0x0000000000ff7886 */ /* 0x000fe20000020100 */
[----:B------:R-:W-:-:S03]  /*1e80*/  ISETP.GE.U32.AND P0, PT, R6, 0x21, PT ;  /* 0x000000210600780c */ /* 0x000fc60003f06070 */
[----:B------:R-:W-:Y:S02]  /*1e90*/  @UP0 UMOV UR4, UR4 ;  /* 0x0000000400040c82 */ /* 0x000fe40008000000 */
[----:B------:R2:W-:Y:S01]  /*1ea0*/  @UP1 UTCBAR [UR4], URZ ;  /* 0x000000ff040013e9 */ /* 0x0005e200080000ff */
[----:B------:R-:W-:Y:S06]  /*1eb0*/  BAR.SYNC.DEFER_BLOCKING 0x0 ;  /* 0x0000000000007b1d */ /* 0x000fec0000010000 */
[----:B------:R-:W3:Y:S02]  /*1ec0*/  SYNCS.PHASECHK.TRANS64.TRYWAIT P1, [UR8+0xc020], RZ ;  /* 0x00c020ffff0075a7 */ /* 0x000ee40008021108 */
[----:B--23--:R-:W-:Y:S05]  /*1ed0*/  @!P1 BRA `(.L_x_62) ;  /* 0x0000000c00089947 */ /* 0x00cfea0003800000 */
.L_x_79:
[----:B------:R-:W-:Y:S01]  /*1ee0*/  UMOV UR4, URZ ;  /* 0x000000ff00047c82 */ /* 0x000fe20008000000 */
[----:B------:R-:W-:Y:S05]  /*1ef0*/  @!P0 BRA `(.L_x_59) ;  /* 0x0000000400208947 */ /* 0x000fea0003800000 */
[----:B------:R-:W2:Y:S01]  /*1f00*/  LDCU UR29, c[0x0][0x3a0] ;  /* 0x00007400ff1d77ac */ /* 0x000ea20008000800 */
[----:B------:R-:W-:Y:S01]  /*1f10*/  UMOV UR9, 0x1 ;  /* 0x0000000100097882 */ /* 0x000fe20000000000 */
[----:B------:R-:W-:-:S05]  /*1f20*/  UMOV UR14, 0x20 ;  /* 0x00000020000e7882 */ /* 0x000fca0000000000 */
.L_x_66:
[----:B------:R-:W-:Y:S01]  /*1f30*/  BAR.SYNC.DEFER_BLOCKING 0x0 ;  /* 0x0000000000007b1d */ /* 0x000fe20000010000 */
[----:B------:R-:W-:Y:S01]  /*1f40*/  ULEA UR28, UR9, UR8, 0x3 ;  /* 0x00000008091c7291 */ /* 0x000fe2000f8e18ff */
[----:B------:R-:W-:Y:S01]  /*1f50*/  @!P3 IMAD.MOV.U32 R2, RZ, RZ, 0x3000 ;  /* 0x00003000ff02b424 */ /* 0x000fe200078e00ff */
[----:B------:R-:W-:Y:S01]  /*1f60*/  ELECT P1, URZ, PT ;  /* 0x0000000000ff782f */ /* 0x000fe20003820000 */
[----:B------:R-:W-:-:S03]  /*1f70*/  ULEA UR12, UR9, UR8, 0xd ;  /* 0x00000008090c7291 */ /* 0x000fc6000f8e68ff */
[----:B------:R-:W-:Y:S02]  /*1f80*/  ISETP.LT.U32.AND P1, PT, R36, 0x20, P1 ;  /* 0x000000202400780c */ /* 0x000fe40000f21070 */
[----:B------:R-:W-:Y:S01]  /*1f90*/  ELECT P0, URZ, PT ;  /* 0x0000000000ff782f */ /* 0x000fe20003800000 */
[----:B------:R-:W-:-:S03]  /*1fa0*/  ULEA UR16, UR9, UR8, 0xc ;  /* 0x0000000809107291 */ /* 0x000fc6000f8e60ff */
[----:B------:R-:W-:Y:S01]  /*1fb0*/  ISETP.LT.U32.AND P0, PT, R36, 0x20, P0 ;  /* 0x000000202400780c */ /* 0x000fe20000701070 */
[----:B------:R-:W-:Y:S01]  /*1fc0*/  UMOV UR18, UR14 ;  /* 0x0000000e00127c82 */ /* 0x000fe20008000000 */
[----:B------:R-:W-:Y:S02]  /*1fd0*/  UIADD3 UR16, UPT, UPT, UR16, 0x8000, URZ ;  /* 0x0000800010107890 */ /* 0x000fe4000fffe0ff */
[----:B------:R-:W-:-:S03]  /*1fe0*/  USHF.L.U32 UR5, UR4, 0x1f, URZ ;  /* 0x0000001f04057899 */ /* 0x000fc600080006ff */
[----:B------:R-:W-:Y:S01]  /*1ff0*/  VOTEU.ANY UP0, P1 ;  /* 0x0000000000ff7886 */ /* 0x000fe20000800100 */
[----:B------:R3:W-:Y:S01]  /*2000*/  @!P3 SYNCS.ARRIVE.TRANS64 RZ, [UR28+0xc000], R2 ;  /* 0x00c00002ffffb9a7 */ /* 0x0007e2000800001c */
[----:B------:R4:W-:Y:S06]  /*2010*/  MEMBAR.ALL.CTA ;  /* 0x0000000000007992 */ /* 0x0009ec0000008000 */
[----:B----4-:R-:W4:Y:S01]  /*2020*/  FENCE.VIEW.ASYNC.S ;  /* 0x00000000000073c6 */ /* 0x010f220000000000 */
[----:B------:R-:W-:Y:S01]  /*2030*/  @UP0 UIADD3 UR13, UPT, UPT, UR28, 0xc000, URZ ;  /* 0x0000c0001c0d0890 */ /* 0x000fe2000fffe0ff */
[----:B----4-:R-:W-:Y:S01]  /*2040*/  VOTEU.ANY UP0, P1 ;  /* 0x0000000000ff7886 */ /* 0x010fe20000800100 */
[----:B------:R-:W-:Y:S01]  /*2050*/  VOTEU.ANY UP1, P0 ;  /* 0x0000000000ff7886 */ /* 0x000fe20000020100 */
[----:B---3--:R-:W-:-:S04]  /*2060*/  IMAD.U32 R2, RZ, RZ, UR5 ;  /* 0x00000005ff027e24 */ /* 0x008fc8000f8e00ff */
[----:B------:R-:W-:Y:S01]  /*2070*/  @UP1 UIADD3 UR17, UPT, UPT, UR28, 0xc000, URZ ;  /* 0x0000c0001c111890 */ /* 0x000fe2000fffe0ff */
[----:B------:R-:W-:Y:S01]  /*2080*/  VOTEU.ANY UP1, P0 ;  /* 0x0000000000ff7886 */ /* 0x000fe20000020100 */
[----:B------:R-:W-:Y:S06]  /*2090*/  BAR.SYNC.DEFER_BLOCKING 0x0 ;  /* 0x0000000000007b1d */ /* 0x000fec0000010000 */
[----:B------:R3:W-:Y:S01]  /*20a0*/  @UP0 UTMALDG.2D [UR12], [UR24] ;  /* 0x0000000c180005b4 */ /* 0x0007e20008008000 */
[----:B------:R-:W-:Y:S01]  /*20b0*/  UISETP.NE.U32.AND UP0, UPT, UR22, URZ, UPT ;  /* 0x000000ff1600728c */ /* 0x000fe2000bf05070 */
[----:B------:R-:W-:Y:S06]  /*20c0*/  BAR.SYNC.DEFER_BLOCKING 0x0 ;  /* 0x0000000000007b1d */ /* 0x000fec0000010000 */
[----:B------:R3:W-:Y:S02]  /*20d0*/  @UP1 UTMALDG.2D [UR16], [UR26] ;  /* 0x000000101a0015b4 */ /* 0x0007e40008008000 */
[----:B------:R-:W-:Y:S06]  /*20e0*/  BAR.SYNC.DEFER_BLOCKING 0x0 ;  /* 0x0000000000007b1d */ /* 0x000fec0000010000 */
[----:B------:R-:W4:Y:S02]  /*20f0*/  SYNCS.PHASECHK.TRANS64.TRYWAIT P0, [UR28+0xc000], R2 ;  /* 0x00c00002ff0075a7 */ /* 0x000f24000800111c */
[----:B---34-:R-:W-:Y:S05]  /*2100*/  @!P0 BRA `(.L_x_63) ;  /* 0x0000000800888947 */ /* 0x018fea0003800000 */
.L_x_80:
[----:B------:R-:W-:Y:S05]  /*2110*/  BRA.U UP0, `(.L_x_64) ;  /* 0x00000001004c7547 */ /* 0x000fea000b800000 */
[----:B------:R-:W-:Y:S02]  /*2120*/  USHF.R.U32.HI UR10, URZ, 0x4, UR12 ;  /* 0x00000004ff0a7899 */ /* 0x000fe4000801160c */
[----:B------:R-:W-:Y:S02]  /*2130*/  USHF.R.U32.HI UR12, URZ, 0x4, UR16 ;  /* 0x00000004ff0c7899 */ /* 0x000fe40008011610 */
[----:B------:R-:W-:Y:S02]  /*2140*/  USGXT.U32 UR10, UR10, 0xe ;  /* 0x0000000e0a0a789a */ /* 0x000fe40008000000 */
[----:B------:R-:W-:Y:S02]  /*2150*/  USGXT.U32 UR12, UR12, 0xe ;  /* 0x0000000e0c0c789a */ /* 0x000fe40008000000 */
[----:B------:R-:W-:Y:S02]  /*2160*/  UIADD3 UR16, UP0, UPT, UR10, 0x2, URZ ;  /* 0x000000020a107890 */ /* 0x000fe4000ff1e0ff */
[----:B------:R-:W-:Y:S01]  /*2170*/  UIADD3 UR30, UP1, UPT, UR12, 0x2, URZ ;  /* 0x000000020c1e7890 */ /* 0x000fe2000ff3e0ff */
[----:B------:R-:W-:Y:S01]  /*2180*/  UMOV UR5, URZ ;  /* 0x000000ff00057c82 */ /* 0x000fe20008000000 */
[----:B------:R-:W-:Y:S01]  /*2190*/  UMOV UR6, URZ ;  /* 0x000000ff00067c82 */ /* 0x000fe20008000000 */
[----:B------:R-:W-:-:S02]  /*21a0*/  UIADD3.X UR17, UPT, UPT, UR5, -0x7fffbfe0, URZ, UP0, !UPT ;  /* 0x8000402005117890 */ /* 0x000fc400087fe4ff */
[----:B------:R-:W-:Y:S01]  /*21b0*/  UIADD3.X UR31, UPT, UPT, UR6, -0x7fffbfe0, URZ, UP1, !UPT ;  /* 0x80004020061f7890 */ /* 0x000fe20008ffe4ff */
[----:B------:R-:W-:Y:S01]  /*21c0*/  UMOV UR32, 0x0 ;  /* 0x0000000000207882 */ /* 0x000fe20000000000 */
[----:B------:R-:W-:Y:S01]  /*21d0*/  UMOV UR33, 0x8100490 ;  /* 0x0810049000217882 */ /* 0x000fe20000000000 */
[----:B------:R-:W-:Y:S01]  /*21e0*/  UMOV UR11, 0x80004020 ;  /* 0x80004020000b7882 */ /* 0x000fe20000000000 */
[----:B------:R-:W-:Y:S01]  /*21f0*/  UMOV UR13, 0x80004020 ;  /* 0x80004020000d7882 */ /* 0x000fe20000000000 */
[----:B------:R-:W-:Y:S01]  /*2200*/  UMOV UR6, 0x0 ;  /* 0x0000000000067882 */ /* 0x000fe20000000000 */
[----:B------:R-:W-:Y:S01]  /*2210*/  UMOV UR7, 0x8100490 ;  /* 0x0810049000077882 */ /* 0x000fe20000000000 */
[----:B------:R3:W-:Y:S02]  /*2220*/  UTCHMMA gdesc[UR10], gdesc[UR12], tmem[UR23], tmem[UR32], idesc[UR33], UPT ;  /* 0x00ff200c0a0075ea */ /* 0x0007e4000b800017 */
[----:B------:R3:W-:Y:S01]  /*2230*/  UTCHMMA gdesc[UR16], gdesc[UR30], tmem[UR23], tmem[UR6], idesc[UR7], UPT ;  /* 0x00ff061e100075ea */ /* 0x0007e2000b800017 */
[----:B------:R-:W-:-:S02]  /*2240*/  NOP ;  /* 0x0000000000007918 */ /* 0x000fc40000000000 */
.L_x_64:
[----:B------:R-:W-:Y:S01]  /*2250*/  ELECT P0, URZ, PT ;  /* 0x0000000000ff782f */ /* 0x000fe20003800000 */
[----:B---3--:R-:W-:-:S03]  /*2260*/  UIADD3 UR6, UPT, UPT, UR28, 0xc020, URZ ;  /* 0x0000c0201c067890 */ /* 0x008fc6000fffe0ff */
[----:B------:R-:W-:Y:S01]  /*2270*/  ISETP.LT.U32.AND P0, PT, R36, 0x20, P0 ;  /* 0x000000202400780c */ /* 0x000fe20000701070 */
[----:B------:R-:W-:-:S12]  /*2280*/  UMOV UR7, URZ ;  /* 0x000000ff00077c82 */ /* 0x000fd80008000000 */
[----:B------:R-:W-:Y:S01]  /*2290*/  VOTEU.ANY UP0, P0 ;  /* 0x0000000000ff7886 */ /* 0x000fe20000000100 */
[----:B------:R-:W-:-:S04]  /*22a0*/  VOTEU.ANY UP1, P0 ;  /* 0x0000000000ff7886 */ /* 0x000fc80000020100 */
[----:B------:R-:W-:Y:S02]  /*22b0*/  @UP0 UMOV UR6, UR6 ;  /* 0x0000000600060c82 */ /* 0x000fe40008000000 */
[----:B------:R3:W-:Y:S01]  /*22c0*/  @UP1 UTCBAR [UR6], URZ ;  /* 0x000000ff060013e9 */ /* 0x0007e200080000ff */
[----:B------:R-:W-:Y:S06]  /*22d0*/  BAR.SYNC.DEFER_BLOCKING 0x0 ;  /* 0x0000000000007b1d */ /* 0x000fec0000010000 */
[----:B------:R-:W4:Y:S02]  /*22e0*/  SYNCS.PHASECHK.TRANS64.TRYWAIT P0, [UR28+0xc020], R2 ;  /* 0x00c02002ff0075a7 */ /* 0x000f24000800111c */
[----:B---34-:R-:W-:Y:S05]  /*22f0*/  @!P0 BRA `(.L_x_65) ;  /* 0x0000000800188947 */ /* 0x018fea0003800000 */
.L_x_81:
[----:B------:R-:W-:Y:S02]  /*2300*/  UIADD3 UR9, UPT, UPT, UR9, 0x1, URZ ;  /* 0x0000000109097890 */ /* 0x000fe4000fffe0ff */
[----:B------:R-:W-:Y:S02]  /*2310*/  UIADD3 UR14, UPT, UPT, UR14, 0x20, URZ ;  /* 0x000000200e0e7890 */ /* 0x000fe4000fffe0ff */
[----:B------:R-:W-:-:S04]  /*2320*/  UISETP.NE.U32.AND UP0, UPT, UR9, 0x4, UPT ;  /* 0x000000040900788c */ /* 0x000fc8000bf05070 */
[----:B------:R-:W-:Y:S02]  /*2330*/  USEL UR5, URZ, 0x1, UP0 ;  /* 0x00000001ff057887 */ /* 0x000fe40008000000 */
[----:B------:R-:W-:Y:S02]  /*2340*/  USEL UR9, UR9, URZ, UP0 ;  /* 0x000000ff09097287 */ /* 0x000fe40008000000 */
[----:B--2---:R-:W-:Y:S02]  /*2350*/  UISETP.GE.AND UP0, UPT, UR14, UR29, UPT ;  /* 0x0000001d0e00728c */ /* 0x004fe4000bf06270 */
[----:B------:R-:W-:-:S07]  /*2360*/  ULOP3.LUT UR4, UR4, UR5, URZ, 0x3c, !UPT ;  /* 0x0000000504047292 */ /* 0x000fce000f8e3cff */
[----:B------:R-:W-:Y:S05]  /*2370*/  BRA.U !UP0, `(.L_x_66) ;  /* 0xfffffff908ec7547 */ /* 0x000fea000b83ffff */
.L_x_59:
[----:B---34-:R-:W-:Y:S06]  /*2380*/  BAR.SYNC.DEFER_BLOCKING 0x0 ;  /* 0x0000000000007b1d */ /* 0x018fec0000010000 */
[----:B------:R-:W-:Y:S04]  /*2390*/  BSSY.RECONVERGENT B5, `(.L_x_67) ;  /* 0x0000004000057945 */ /* 0x000fe80003800200 */
[----:B------:R-:W-:Y:S05]  /*23a0*/  @P3 BRA `(.L_x_68) ;  /* 0x0000000000083947 */ /* 0x000fea0003800000 */
[----:B------:R-:W2:Y:S02]  /*23b0*/  SYNCS.CCTL.IV [UR8+0xc000] ;  /* 0x00c00000ff0079b1 */ /* 0x000ea40008000008 */
[----:B--2---:R-:W2:Y:S02]  /*23c0*/  SYNCS.CCTL.IV [UR8+0xc020] ;  /* 0x00c02000ff0079b1 */ /* 0x004ea40008000008 */
.L_x_68:
[----:B------:R-:W-:Y:S05]  /*23d0*/  BSYNC.RECONVERGENT B5 ;  /* 0x0000000000057941 */ /* 0x000fea0003800200 */
.L_x_67:
[----:B--2---:R-:W-:Y:S06]  /*23e0*/  BAR.SYNC.DEFER_BLOCKING 0x0 ;  /* 0x0000000000007b1d */ /* 0x004fec0000010000 */
[----:B------:R-:W-:Y:S04]  /*23f0*/  BSSY.RECONVERGENT B5, `(.L_x_69) ;  /* 0x0000004000057945 */ /* 0x000fe80003800200 */
[----:B------:R-:W-:Y:S05]  /*2400*/  @P3 BRA `(.L_x_70) ;  /* 0x0000000000083947 */ /* 0x000fea0003800000 */
[----:B------:R-:W2:Y:S02]  /*2410*/  SYNCS.CCTL.IV [UR8+0xc008] ;  /* 0x00c00800ff0079b1 */ /* 0x000ea40008000008 */
[----:B--2---:R-:W2:Y:S02]  /*2420*/  SYNCS.CCTL.IV [UR8+0xc028] ;  /* 0x00c02800ff0079b1 */ /* 0x004ea40008000008 */
.L_x_70:
[----:B------:R-:W-:Y:S05]  /*2430*/  BSYNC.RECONVERGENT B5 ;  /* 0x0000000000057941 */ /* 0x000fea0003800200 */
.L_x_69:
[----:B--2---:R-:W-:Y:S06]  /*2440*/  BAR.SYNC.DEFER_BLOCKING 0x0 ;  /* 0x0000000000007b1d */ /* 0x004fec0000010000 */
[----:B------:R-:W-:Y:S04]  /*2450*/  BSSY.RECONVERGENT B5, `(.L_x_71) ;  /* 0x0000004000057945 */ /* 0x000fe80003800200 */
[----:B------:R-:W-:Y:S05]  /*2460*/  @P3 BRA `(.L_x_72) ;  /* 0x0000000000083947 */ /* 0x000fea0003800000 */
[----:B------:R-:W2:Y:S02]  /*2470*/  SYNCS.CCTL.IV [UR8+0xc010] ;  /* 0x00c01000ff0079b1 */ /* 0x000ea40008000008 */
[----:B--2---:R-:W2:Y:S02]  /*2480*/  SYNCS.CCTL.IV [UR8+0xc030] ;  /* 0x00c03000ff0079b1 */ /* 0x004ea40008000008 */
.L_x_72:
[----:B------:R-:W-:Y:S05]  /*2490*/  BSYNC.RECONVERGENT B5 ;  /* 0x0000000000057941 */ /* 0x000fea0003800200 */
.L_x_71:
[----:B--2---:R-:W-:Y:S06]  /*24a0*/  BAR.SYNC.DEFER_BLOCKING 0x0 ;  /* 0x0000000000007b1d */ /* 0x004fec0000010000 */
[----:B------:R-:W-:Y:S04]  /*24b0*/  BSSY.RECONVERGENT B5, `(.L_x_73) ;  /* 0x0000004000057945 */ /* 0x000fe80003800200 */
[----:B------:R-:W-:Y:S05]  /*24c0*/  @P3 BRA `(.L_x_74) ;  /* 0x0000000000083947 */ /* 0x000fea0003800000 */
[----:B------:R-:W2:Y:S02]  /*24d0*/  SYNCS.CCTL.IV [UR8+0xc018] ;  /* 0x00c01800ff0079b1 */ /* 0x000ea40008000008 */
[----:B--2---:R-:W2:Y:S02]  /*24e0*/  SYNCS.CCTL.IV [UR8+0xc038] ;  /* 0x00c03800ff0079b1 */ /* 0x004ea40008000008 */
.L_x_74:
[----:B------:R-:W-:Y:S05]  /*24f0*/  BSYNC.RECONVERGENT B5 ;  /* 0x0000000000057941 */ /* 0x000fea0003800200 */
.L_x_73:
[----:B------:R-:W-:Y:S01]  /*2500*/  USHF.L.U32 UR4, UR22, 0x15, URZ ;  /* 0x0000001516047899 */ /* 0x000fe200080006ff */
[C---:B------:R-:W-:Y:S01]  /*2510*/  IMAD.SHL.U32 R2, R0.reuse, 0x10, RZ ;  /* 0x0000001000027824 */ /* 0x040fe200078e00ff */
[----:B------:R-:W-:Y:S01]  /*2520*/  USHF.L.U32 UR22, UR22, 0x3, URZ ;  /* 0x0000000316167899 */ /* 0x000fe200080006ff */
[----:B------:R-:W-:Y:S01]  /*2530*/  SHF.R.U32.HI R3, RZ, 0x1, R0 ;  /* 0x00000001ff037819 */ /* 0x000fe20000011600 */
[----:B------:R-:W-:Y:S01]  /*2540*/  ULOP3.LUT UR4, UR4, 0x600000, URZ, 0xc0, !UPT ;  /* 0x0060000004047892 */ /* 0x000fe2000f8ec0ff */
[----:B------:R-:W-:Y:S01]  /*2550*/  IMAD.SHL.U32 R0, R0, 0x80, RZ ;  /* 0x0000008000007824 */ /* 0x000fe200078e00ff */
[----:B------:R-:W-:Y:S01]  /*2560*/  ULOP3.LUT UR22, UR22, 0x20, URZ, 0xc0, !UPT ;  /* 0x0000002016167892 */ /* 0x000fe2000f8ec0ff */
[----:B------:R-:W-:Y:S02]  /*2570*/  LOP3.LUT R2, R2, 0x70, RZ, 0xc0, !PT ;  /* 0x0000007002027812 */ /* 0x000fe400078ec0ff */
[----:B------:R-:W-:Y:S01]  /*2580*/  ELECT P0, URZ, PT ;  /* 0x0000000000ff782f */ /* 0x000fe20003800000 */
[----:B------:R-:W-:Y:S01]  /*2590*/  UIADD3 UR4, UPT, UPT, UR22, UR4, UR23 ;  /* 0x0000000416047290 */ /* 0x000fe2000fffe017 */
[----:B------:R-:W-:Y:S01]  /*25a0*/  LOP3.LUT R3, R2, 0x40, R3, 0x78, !PT ;  /* 0x0000004002037812 */ /* 0x000fe200078e7803 */
[----:B------:R-:W-:Y:S01]  /*25b0*/  UMOV UR9, UR19 ;  /* 0x0000001300097c82 */ /* 0x000fe20008000000 */
[----:B------:R-:W-:Y:S01]  /*25c0*/  ISETP.LT.U32.AND P0, PT, R36, 0x20, P0 ;  /* 0x000000202400780c */ /* 0x000fe20000701070 */
[----:B------:R-:W-:Y:S01]  /*25d0*/  UMOV UR10, UR15 ;  /* 0x0000000f000a7c82 */ /* 0x000fe20008000000 */
[----:B------:R-:W-:-:S04]  /*25e0*/  LOP3.LUT R0, R3, 0x3f80, R0, 0xf8, !PT ;  /* 0x00003f8003007812 */ /* 0x000fc800078ef800 */
[----:B-----5:R-:W3:Y:S01]  /*25f0*/  LDTM.x32 R4, tmem[UR4] ;  /* 0x00000004000479ee */ /* 0x020ee200082c0000 */
[C---:B------:R-:W-:Y:S01]  /*2600*/  LOP3.LUT R2, R0.reuse, 0x10, RZ, 0x3c, !PT ;  /* 0x0000001000027812 */ /* 0x040fe200078e3cff */
[----:B------:R-:W-:Y:S01]  /*2610*/  NOP ;  /* 0x0000000000007918 */ /* 0x000fe20000000000 */
[----:B------:R-:W-:-:S04]  /*2620*/  LOP3.LUT R3, R0, 0x20, RZ, 0x3c, !PT ;  /* 0x0000002000037812 */ /* 0x000fc800078e3cff */
[----:B---3--:R-:W-:Y:S01]  /*2630*/  VOTEU.ANY UP1, P0 ;  /* 0x0000000000ff7886 */ /* 0x008fe20000020100 */
[----:B------:R-:W-:Y:S01]  /*2640*/  VOTEU.ANY UP0, P0 ;  /* 0x0000000000ff7886 */ /* 0x000fe20000000100 */
[----:B------:R-:W-:Y:S02]  /*2650*/  F2FP.BF16.F32.PACK_AB R4, R5, R4 ;  /* 0x000000040504723e */ /* 0x000fe400000010ff */
[----:B------:R-:W-:Y:S02]  /*2660*/  F2FP.BF16.F32.PACK_AB R5, R7, R6 ;  /* 0x000000060705723e */ /* 0x000fe400000010ff */
[----:B------:R-:W-:Y:S02]  /*2670*/  F2FP.BF16.F32.PACK_AB R12, R13, R12 ;  /* 0x0000000c0d0c723e */ /* 0x000fe400000010ff */
[----:B------:R-:W-:Y:S02]  /*2680*/  F2FP.BF16.F32.PACK_AB R6, R9, R8 ;  /* 0x000000080906723e */ /* 0x000fe400000010ff */
[----:B------:R-:W-:-:S02]  /*2690*/  F2FP.BF16.F32.PACK_AB R7, R11, R10 ;  /* 0x0000000a0b07723e */ /* 0x000fc400000010ff */
[----:B------:R-:W-:Y:S02]  /*26a0*/  F2FP.BF16.F32.PACK_AB R13, R15, R14 ;  /* 0x0000000e0f0d723e */ /* 0x000fe400000010ff */
[----:B------:R-:W-:Y:S01]  /*26b0*/  F2FP.BF16.F32.PACK_AB R20, R21, R20 ;  /* 0x000000141514723e */ /* 0x000fe200000010ff */
[----:B--2---:R2:W-:Y:S01]  /*26c0*/  STS.128 [R0+UR8], R4 ;  /* 0x0000000400007988 */ /* 0x0045e20008000c08 */
[----:B------:R-:W-:Y:S02]  /*26d0*/  F2FP.BF16.F32.PACK_AB R14, R17, R16 ;  /* 0x00000010110e723e */ /* 0x000fe400000010ff */
[----:B------:R-:W-:Y:S02]  /*26e0*/  F2FP.BF16.F32.PACK_AB R15, R19, R18 ;  /* 0x00000012130f723e */ /* 0x000fe400000010ff */
[----:B------:R-:W-:Y:S02]  /*26f0*/  F2FP.BF16.F32.PACK_AB R21, R23, R22 ;  /* 0x000000161715723e */ /* 0x000fe400000010ff */
[----:B------:R-:W-:Y:S01]  /*2700*/  F2FP.BF16.F32.PACK_AB R28, R29, R28 ;  /* 0x0000001c1d1c723e */ /* 0x000fe200000010ff */
[----:B------:R2:W-:Y:S01]  /*2710*/  STS.128 [R2+UR8], R12 ;  /* 0x0000000c02007988 */ /* 0x0005e20008000c08 */
[----:B------:R-:W-:-:S02]  /*2720*/  F2FP.BF16.F32.PACK_AB R22, R25, R24 ;  /* 0x000000181916723e */ /* 0x000fc400000010ff */
[----:B------:R-:W-:Y:S02]  /*2730*/  F2FP.BF16.F32.PACK_AB R23, R27, R26 ;  /* 0x0000001a1b17723e */ /* 0x000fe400000010ff */
[----:B------:R-:W-:Y:S02]  /*2740*/  F2FP.BF16.F32.PACK_AB R29, R31, R30 ;  /* 0x0000001e1f1d723e */ /* 0x000fe400000010ff */
[----:B------:R-:W-:Y:S01]  /*2750*/  F2FP.BF16.F32.PACK_AB R30, R33, R32 ;  /* 0x00000020211e723e */ /* 0x000fe200000010ff */
[----:B------:R2:W-:Y:S01]  /*2760*/  STS.128 [R3+UR8], R20 ;  /* 0x0000001403007988 */ /* 0x0005e20008000c08 */
[----:B------:R-:W-:Y:S02]  /*2770*/  F2FP.BF16.F32.PACK_AB R31, R35, R34 ;  /* 0x00000022231f723e */ /* 0x000fe400000010ff */
[----:B------:R-:W-:-:S05]  /*2780*/  LOP3.LUT R8, R0, 0x30, RZ, 0x3c, !PT ;  /* 0x0000003000087812 */ /* 0x000fca00078e3cff */
[----:B------:R2:W-:Y:S01]  /*2790*/  STS.128 [R8+UR8], R28 ;  /* 0x0000001c08007988 */ /* 0x0005e20008000c08 */
[----:B------:R3:W-:Y:S06]  /*27a0*/  MEMBAR.ALL.CTA ;  /* 0x0000000000007992 */ /* 0x0007ec0000008000 */
[----:B---3--:R-:W3:Y:S02]  /*27b0*/  FENCE.VIEW.ASYNC.S ;  /* 0x00000000000073c6 */ /* 0x008ee40000000000 */
[----:B---3--:R-:W-:Y:S06]  /*27c0*/  BAR.SYNC.DEFER_BLOCKING 0x0 ;  /* 0x0000000000007b1d */ /* 0x008fec0000010000 */
[----:B------:R2:W-:Y:S01]  /*27d0*/  @UP1 UTMASTG.2D [UR8], [UR20] ;  /* 0x00000008140013b5 */ /* 0x0005e20008008000 */
[----:B------:R0:W-:Y:S01]  /*27e0*/  UTMACMDFLUSH ;  /* 0x00000000000079b7 */ /* 0x0001e20000000000 */
[----:B------:R-:W-:-:S04]  /*27f0*/  DEPBAR.LE SB0, 0x0 ;  /* 0x000080000000791a */ /* 0x000fc80000000000 */
[----:B------:R-:W-:Y:S08]  /*2800*/  BAR.SYNC.DEFER_BLOCKING 0x0 ;  /* 0x0000000000007b1d */ /* 0x000ff00000010000 */
[----:B------:R-:W-:Y:S06]  /*2810*/  BAR.SYNC.DEFER_BLOCKING 0x0 ;  /* 0x0000000000007b1d */ /* 0x000fec0000010000 */
[----:B--2---:R-:W-:Y:S05]  /*2820*/  @P2 BRA `(.L_x_75) ;  /* 0x0000000000a02947 */ /* 0x004fea0003800000 */
[----:B------:R-:W2:Y:S01]  /*2830*/  S2UR UR5, SR_CgaCtaId ;  /* 0x00000000000579c3 */ /* 0x000ea20000008800 */
[----:B------:R-:W-:Y:S01]  /*2840*/  NOP ;  /* 0x0000000000007918 */ /* 0x000fe20000000000 */
[----:B------:R-:W-:Y:S01]  /*2850*/  UMOV UR4, 0x50 ;  /* 0x0000005000047882 */ /* 0x000fe20000000000 */
[----:B------:R-:W-:Y:S02]  /*2860*/  IMAD.U32 R0, RZ, RZ, UR23 ;  /* 0x00000017ff007e24 */ /* 0x000fe4000f8e00ff */
[----:B------:R-:W-:Y:S02]  /*2870*/  IMAD.MOV.U32 R3, RZ, RZ, 0x3 ;  /* 0x00000003ff037424 */ /* 0x000fe400078e00ff */
[----:B------:R-:W-:Y:S01]  /*2880*/  IMAD.MOV.U32 R7, RZ, RZ, 0x1 ;  /* 0x00000001ff077424 */ /* 0x000fe200078e00ff */
[----:B------:R-:W-:-:S04]  /*2890*/  LOP3.LUT R0, R0, 0xffff, RZ, 0xc0, !PT ;  /* 0x0000ffff00007812 */ /* 0x000fc800078ec0ff */
[----:B------:R-:W-:-:S05]  /*28a0*/  SHF.R.U32.HI R0, RZ, 0x5, R0 ;  /* 0x00000005ff007819 */ /* 0x000fca0000011600 */
[----:B------:R-:W-:Y:S01]  /*28b0*/  VIADD R2, R0, 0x10 ;  /* 0x0000001000027836 */ /* 0x000fe20000000000 */
[----:B------:R-:W-:Y:S01]  /*28c0*/  SHF.L.U32 R0, R3, R0, RZ ;  /* 0x0000000003007219 */ /* 0x000fe200000006ff */
[----:B--2---:R-:W-:-:S03]  /*28d0*/  ULEA UR6, UR5, UR4, 0x18 ;  /* 0x0000000405067291 */ /* 0x004fc6000f8ec0ff */
[----:B------:R-:W-:-:S04]  /*28e0*/  SHF.L.U32 R3, R7, R2, RZ ;  /* 0x0000000207037219 */ /* 0x000fc800000006ff */
[----:B------:R-:W-:Y:S02]  /*28f0*/  LOP3.LUT R0, R3, R0, RZ, 0xfc, !PT ;  /* 0x0000000003007212 */ /* 0x000fe400078efcff */
[----:B------:R-:W2:Y:S02]  /*2900*/  LDS R5, [UR6] ;  /* 0x00000006ff057984 */ /* 0x000ea40008000800 */
[C---:B------:R-:W-:Y:S02]  /*2910*/  LOP3.LUT R2, R0.reuse, 0xffff, RZ, 0xc0, !PT ;  /* 0x0000ffff00027812 */ /* 0x040fe400078ec0ff */
[----:B--2---:R-:W-:-:S04]  /*2920*/  LOP3.LUT R3, R0, 0xffff, R5, 0x80, !PT ;  /* 0x0000ffff00037812 */ /* 0x004fc800078e8005 */
[----:B------:R-:W-:-:S13]  /*2930*/  ISETP.NE.AND P0, PT, R3, R2, PT ;  /* 0x000000020300720c */ /* 0x000fda0003f05270 */
[----:B------:R-:W-:Y:S05]  /*2940*/  @P0 BRA `(.L_x_76) ;  /* 0x0000000000500947 */ /* 0x000fea0003800000 */
[----:B------:R-:W-:Y:S02]  /*2950*/  SHF.R.U32.HI R5, RZ, 0x10, R5 ;  /* 0x00000010ff057819 */ /* 0x000fe40000011605 */
[----:B------:R-:W-:-:S04]  /*2960*/  SHF.R.U32.HI R2, RZ, 0x10, R0 ;  /* 0x00000010ff027819 */ /* 0x000fc80000011600 */
[----:B------:R-:W-:-:S04]  /*2970*/  LOP3.LUT R5, R5, R2, RZ, 0xc0, !PT ;  /* 0x0000000205057212 */ /* 0x000fc800078ec0ff */
[----:B------:R-:W-:-:S13]  /*2980*/  ISETP.NE.AND P0, PT, R5, R2, PT ;  /* 0x000000020500720c */ /* 0x000fda0003f05270 */
[----:B------:R-:W-:Y:S05]  /*2990*/  @P0 BRA `(.L_x_77) ;  /* 0x0000000000300947 */ /* 0x000fea0003800000 */
[----:B------:R-:W-:Y:S01]  /*29a0*/  R2UR UR4, R0 ;  /* 0x00000000000472ca */ /* 0x000fe200000e0000 */
[----:B------:R-:W-:Y:S01]  /*29b0*/  VOTEU.ANY UR5, UPT, PT ;  /* 0x0000000000057886 */ /* 0x000fe200038e0100 */
[----:B------:R-:W2:Y:S01]  /*29c0*/  S2R R0, SR_LANEID ;  /* 0x0000000000007919 */ /* 0x000ea20000000000 */
[----:B------:R-:W-:-:S10]  /*29d0*/  UFLO.U32 UR5, UR5 ;  /* 0x00000005000572bd */ /* 0x000fd400080e0000 */
[----:B------:R-:W-:-:S06]  /*29e0*/  ULOP3.LUT UR4, URZ, UR4, URZ, 0x33, !UPT ;  /* 0x00000004ff047292 */ /* 0x000fcc000f8e33ff */
[----:B------:R-:W-:-:S04]  /*29f0*/  IMAD.U32 R2, RZ, RZ, UR4 ;  /* 0x00000004ff027e24 */ /* 0x000fc8000f8e00ff */
[----:B------:R-:W3:Y:S02]  /*2a00*/  REDUX UR7, R2 ;  /* 0x00000000020773c4 */ /* 0x000ee40000000000 */
[----:B------:R4:W-:Y:S01]  /*2a10*/  UTCATOMSWS.AND URZ, UR4 ;  /* 0x0000000400ff79e3 */ /* 0x0009e20008000000 */
[----:B--2---:R-:W-:Y:S01]  /*2a20*/  ISETP.EQ.U32.AND P0, PT, R0, UR5, PT ;  /* 0x0000000500007c0c */ /* 0x004fe2000bf02070 */
[----:B---3--:R-:W-:-:S12]  /*2a30*/  IMAD.U32 R0, RZ, RZ, UR7 ;  /* 0x00000007ff007e24 */ /* 0x008fd8000f8e00ff */
[----:B------:R4:W-:Y:S01]  /*2a40*/  @P0 ATOMS.AND RZ, [UR6], R0 ;  /* 0x00000000ffff098c */ /* 0x0009e2000a800006 */
[----:B------:R-:W-:Y:S05]  /*2a50*/  BRA `(.L_x_75) ;  /* 0x0000000000147947 */ /* 0x000fea0003800000 */
.L_x_77:
[----:B------:R-:W-:-:S07]  /*2a60*/  MOV R2, 0x2a80 ;  /* 0x00002a8000027802 */ /* 0x000fce0000000f00 */
[----:B-1----:R-:W-:Y:S05]  /*2a70*/  CALL.REL.NOINC `($__internal_0_$__cuda_sm10x_tcgen05_guardrail_trap_col_being_dealloced_not_returned_by_alloc) ;  /* 0x0000000000447944 */ /* 0x002fea0003c00000 */
[----:B------:R-:W-:Y:S05]  /*2a80*/  BRA `(.L_x_75) ;  /* 0x0000000000087947 */ /* 0x000fea0003800000 */
.L_x_76:
[----:B------:R-:W-:-:S07]  /*2a90*/  MOV R2, 0x2ab0 ;  /* 0x00002ab000027802 */ /* 0x000fce0000000f00 */
[----:B-1----:R-:W-:Y:S05]  /*2aa0*/  CALL.REL.NOINC `($__internal_2_$__cuda_sm10x_tcgen05_guardrail_trap_unallocated_columns_being_dealloced) ;  /* 0x0000000000507944 */ /* 0x002fea0003c00000 */
.L_x_75:
[----:B------:R-:W-:Y:S01]  /*2ab0*/  NOP ;  /* 0x0000000000007918 */ /* 0x000fe20000000000 */
[----:B----4-:R-:W-:Y:S05]  /*2ac0*/  EXIT ;  /* 0x000000000000794d */ /* 0x010fea0003800000 */
.L_x_60:
[----:B------:R-:W2:Y:S02]  /*2ad0*/  SYNCS.PHASECHK.TRANS64.TRYWAIT P0, [UR8+0xc000], RZ ;  /* 0x00c000ffff0075a7 */ /* 0x000ea40008001108 */
[----:B--2---:R-:W-:Y:S05]  /*2ae0*/  @!P0 BRA `(.L_x_60) ;  /* 0xfffffffc00f88947 */ /* 0x004fea000383ffff */
[----:B------:R-:W-:Y:S05]  /*2af0*/  BRA `(.L_x_78) ;  /* 0xfffffff000787947 */ /* 0x000fea000383ffff */
.L_x_62:
[----:B------:R-:W2:Y:S02]  /*2b00*/  SYNCS.PHASECHK.TRANS64.TRYWAIT P1, [UR8+0xc020], RZ ;  /* 0x00c020ffff0075a7 */ /* 0x000ea40008021108 */
[----:B--2---:R-:W-:Y:S05]  /*2b10*/  @!P1 BRA `(.L_x_62) ;  /* 0xfffffffc00f89947 */ /* 0x004fea000383ffff */
[----:B------:R-:W-:Y:S05]  /*2b20*/  BRA `(.L_x_79) ;  /* 0xfffffff000ec7947 */ /* 0x000fea000383ffff */
.L_x_63:
[----:B------:R-:W3:Y:S02]  /*2b30*/  SYNCS.PHASECHK.TRANS64.TRYWAIT P0, [UR28+0xc000], R2 ;  /* 0x00c00002ff0075a7 */ /* 0x000ee4000800111c */
[----:B---3--:R-:W-:Y:S05]  /*2b40*/  @!P0 BRA `(.L_x_63) ;  /* 0xfffffffc00f88947 */ /* 0x008fea000383ffff */
[----:B------:R-:W-:Y:S05]  /*2b50*/  BRA `(.L_x_80) ;  /* 0xfffffff4006c7947 */ /* 0x000fea000383ffff */
.L_x_65:
[----:B------:R-:W3:Y:S02]  /*2b60*/  SYNCS.PHASECHK.TRANS64.TRYWAIT P0, [UR28+0xc020], R2 ;  /* 0x00c02002ff0075a7 */ /* 0x000ee4000800111c */
[----:B---3--:R-:W-:Y:S05]  /*2b70*/  @!P0 BRA `(.L_x_65) ;  /* 0xfffffffc00f88947 */ /* 0x008fea000383ffff */
[----:B------:R-:W-:Y:S05]  /*2b80*/  BRA `(.L_x_81) ;  /* 0xfffffff400dc7947 */ /* 0x000fea000383ffff */
        .weak           $__internal_0_$__cuda_sm10x_tcgen05_guardrail_trap_col_being_dealloced_not_returned_by_alloc
        .type           $__internal_0_$__cuda_sm10x_tcgen05_guardrail_trap_col_being_dealloced_not_returned_by_alloc,@function
        .size           $__internal_0_$__cuda_sm10x_tcgen05_guardrail_trap_col_being_dealloced_not_returned_by_alloc,($__internal_1_$__cuda_sm10x_tcgen05_guardrail_trap_phase_invalid_during_alloc - $__internal_0_$__cuda_sm10x_tcgen05_guardrail_trap_col_being_dealloced_not_returned_by_alloc)
$__internal_0_$__cuda_sm10x_tcgen05_guardrail_trap_col_being_dealloced_not_returned_by_alloc:
[----:B------:R-:W-:Y:S05]  /*2b90*/  BPT.TRAP 0x1 ;  /* 0x000000040000795c */ /* 0x000fea0000300000 */
[----:B------:R-:W-:-:S04]  /*2ba0*/  IMAD.MOV.U32 R3, RZ, RZ, 0x0 ;  /* 0x00000000ff037424 */ /* 0x000fc800078e00ff */
[----:B------:R-:W-:Y:S05]  /*2bb0*/  RET.REL.NODEC R2 `(gluon_tcgen05) ;  /* 0xffffffd402107950 */ /* 0x000fea0003c3ffff */
        .weak           $__internal_1_$__cuda_sm10x_tcgen05_guardrail_trap_phase_invalid_during_alloc
        .type           $__internal_1_$__cuda_sm10x_tcgen05_guardrail_trap_phase_invalid_during_alloc,@function
        .size           $__internal_1_$__cuda_sm10x_tcgen05_guardrail_trap_phase_invalid_during_alloc,($__internal_2_$__cuda_sm10x_tcgen05_guardrail_trap_unallocated_columns_being_dealloced - $__internal_1_$__cuda_sm10x_tcgen05_guardrail_trap_phase_invalid_during_alloc)
$__internal_1_$__cuda_sm10x_tcgen05_guardrail_trap_phase_invalid_during_alloc:
[----:B------:R-:W-:Y:S05]  /*2bc0*/  BPT.TRAP 0x1 ;  /* 0x000000040000795c */ /* 0x000fea0000300000 */
[----:B------:R-:W-:-:S04]  /*2bd0*/  IMAD.MOV.U32 R3, RZ, RZ, 0x0 ;  /* 0x00000000ff037424 */ /* 0x000fc800078e00ff */
[----:B------:R-:W-:Y:S05]  /*2be0*/  RET.REL.NODEC R2 `(gluon_tcgen05) ;  /* 0xffffffd402047950 */ /* 0x000fea0003c3ffff */
        .weak           $__internal_2_$__cuda_sm10x_tcgen05_guardrail_trap_unallocated_columns_being_dealloced
        .type           $__internal_2_$__cuda_sm10x_tcgen05_guardrail_trap_unallocated_columns_being_dealloced,@function
        .size           $__internal_2_$__cuda_sm10x_tcgen05_guardrail_trap_unallocated_columns_being_dealloced,(.L_x_85 - $__internal_2_$__cuda_sm10x_tcgen05_guardrail_trap_unallocated_columns_being_dealloced)
$__internal_2_$__cuda_sm10x_tcgen05_guardrail_trap_unallocated_columns_being_dealloced:
[----:B------:R-:W-:Y:S05]  /*2bf0*/  BPT.TRAP 0x1 ;  /* 0x000000040000795c */ /* 0x000fea0000300000 */
[----:B------:R-:W-:-:S04]  /*2c00*/  IMAD.MOV.U32 R3, RZ, RZ, 0x0 ;  /* 0x00000000ff037424 */ /* 0x000fc800078e00ff */
[----:B------:R-:W-:Y:S05]  /*2c10*/  RET.REL.NODEC R2 `(gluon_tcgen05) ;  /* 0xffffffd002f87950 */ /* 0x000fea0003c3ffff */
.L_x_82:
[----:B------:R-:W-:-:S00]  /*2c20*/  BRA `(.L_x_82) ;  /* 0xfffffffc00fc7947 */ /* 0x000fc0000383ffff */
[----:B------:R-:W-:-:S00]  /*2c30*/  NOP ;  /* 0x0000000000007918 */ /* 0x000fc00000000000 */
        /* <DEDUP_REMOVED lines=12> */
.L_x_85:


//--------------------- .nv.shared.gluon_tcgen05  --------------------------
	.section	.nv.shared.gluon_tcgen05,"aw",@nobits
	.sectionflags	@""
	.align	16
	.zero		1024


//--------------------- .nv.shared.reserved.0     --------------------------
	.section	.nv.shared.reserved.0,"aw",@nobits
	.align	8
	.weak		__nv_reservedSMEM_offset_0_alias
	.size		__nv_reservedSMEM_offset_0_alias, 0, 64
	.other		__nv_reservedSMEM_offset_0_alias,@"STO_CUDA_RESERVED_SHARED STV_DEFAULT"
__nv_reservedSMEM_offset_0_alias:
	.zero		0
.nv.shared.reserved.0:
	.zero		64
	.weak		__nv_reservedSMEM_allocation_phase
	.type		__nv_reservedSMEM_allocation_phase,@object
	.size		__nv_reservedSMEM_allocation_phase,(.L_0 - __nv_reservedSMEM_allocation_phase)
__nv_reservedSMEM_allocation_phase:
	.zero		1
.L_0:
	.zero		7
	.weak		__nv_reservedSMEM_devtool_atexit_pc
	.type		__nv_reservedSMEM_devtool_atexit_pc,@object
	.size		__nv_reservedSMEM_devtool_atexit_pc,(__nv_reservedSMEM_allocation_mask - __nv_reservedSMEM_devtool_atexit_pc)
__nv_reservedSMEM_devtool_atexit_pc:
	.zero		8
	.weak		__nv_reservedSMEM_allocation_mask
	.type		__nv_reservedSMEM_allocation_mask,@object
	.size		__nv_reservedSMEM_allocation_mask,(.L_2 - __nv_reservedSMEM_allocation_mask)
__nv_reservedSMEM_allocation_mask:
	.zero		4
.L_2:


//--------------------- .nv.constant0.gluon_tcgen05 --------------------------
	.section	.nv.constant0.gluon_tcgen05,"a",@progbits
	.sectionflags	@""
	.align	4
.nv.constant0.gluon_tcgen05:
	.zero		976


//--------------------- SYMBOLS --------------------------

	.type		.nv.reservedSmem.offset0,@object
	.size		.nv.reservedSmem.offset0,0x4
	.type		.nv.reservedSmem.cap,@object
	.size		.nv.reservedSmem.cap,0x4
